//
// Generated by NVIDIA NVVM Compiler
//
// Compiler Build ID: CL-36424714
// Cuda compilation tools, release 13.0, V13.0.88
// Based on NVVM 20.0.0
//

.version 9.0
.target sm_100
.address_size 64

	// .globl	_Z18dft2d_kernel_tiledPKfP6float2ii
// _ZZ18dft2d_kernel_tiledPKfP6float2iiE4tile has been demoted
.global .align 4 .b8 __cudart_i2opi_f[24] = {65, 144, 67, 60, 153, 149, 98, 219, 192, 221, 52, 245, 209, 87, 39, 252, 41, 21, 68, 78, 110, 131, 249, 162};

.visible .entry _Z18dft2d_kernel_tiledPKfP6float2ii(
	.param .u64 .ptr .align 1 _Z18dft2d_kernel_tiledPKfP6float2ii_param_0,
	.param .u64 .ptr .align 1 _Z18dft2d_kernel_tiledPKfP6float2ii_param_1,
	.param .u32 _Z18dft2d_kernel_tiledPKfP6float2ii_param_2,
	.param .u32 _Z18dft2d_kernel_tiledPKfP6float2ii_param_3
)
{
	.local .align 4 .b8 	__local_depot0[28];
	.reg .b64 	%SP;
	.reg .b64 	%SPL;
	.reg .pred 	%p<301>;
	.reg .b32 	%r<435>;
	.reg .b32 	%f<3450>;
	.reg .b64 	%rd<83>;
	.reg .b64 	%fd<17>;
	// demoted variable
	.shared .align 4 .b8 _ZZ18dft2d_kernel_tiledPKfP6float2iiE4tile[1024];
	mov.u64 	%SPL, __local_depot0;
	ld.param.u64 	%rd26, [_Z18dft2d_kernel_tiledPKfP6float2ii_param_0];
	ld.param.u64 	%rd27, [_Z18dft2d_kernel_tiledPKfP6float2ii_param_1];
	ld.param.u32 	%r80, [_Z18dft2d_kernel_tiledPKfP6float2ii_param_2];
	ld.param.u32 	%r82, [_Z18dft2d_kernel_tiledPKfP6float2ii_param_3];
	add.u64 	%rd1, %SPL, 0;
	add.u64 	%rd2, %SPL, 0;
	add.u64 	%rd3, %SPL, 0;
	add.u64 	%rd4, %SPL, 0;
	mov.u32 	%r83, %ctaid.x;
	mov.u32 	%r84, %ntid.x;
	mov.u32 	%r1, %tid.x;
	mad.lo.s32 	%r2, %r83, %r84, %r1;
	mov.u32 	%r85, %ctaid.y;
	mov.u32 	%r86, %ntid.y;
	mov.u32 	%r3, %tid.y;
	mad.lo.s32 	%r87, %r85, %r86, %r3;
	setp.ge.s32 	%p1, %r2, %r80;
	setp.ge.s32 	%p2, %r87, %r82;
	or.pred  	%p3, %p1, %p2;
	@%p3 bra 	$L__BB0_312;
	cvt.rn.f32.s32 	%f1050, %r2;
	cvt.f64.f32 	%fd1, %f1050;
	mul.f64 	%fd2, %fd1, 0dC01921FB54442D18;
	cvt.rn.f64.s32 	%fd3, %r80;
	div.rn.f64 	%fd4, %fd2, %fd3;
	cvt.rn.f32.f64 	%f1, %fd4;
	cvt.rn.f32.u32 	%f1051, %r87;
	cvt.f64.f32 	%fd5, %f1051;
	mul.f64 	%fd6, %fd5, 0dC01921FB54442D18;
	cvt.rn.f64.u32 	%fd7, %r82;
	div.rn.f64 	%fd8, %fd6, %fd7;
	cvt.rn.f32.f64 	%f2, %fd8;
	mul.f32 	%f1052, %f1, 0f3F22F983;
	cvt.rni.s32.f32 	%r420, %f1052;
	cvt.rn.f32.s32 	%f1053, %r420;
	fma.rn.f32 	%f1054, %f1053, 0fBFC90FDA, %f1;
	fma.rn.f32 	%f1055, %f1053, 0fB3A22168, %f1054;
	fma.rn.f32 	%f3407, %f1053, 0fA7C234C5, %f1055;
	abs.f32 	%f4, %f1;
	setp.ltu.f32 	%p4, %f4, 0f47CE4780;
	@%p4 bra 	$L__BB0_9;
	setp.neu.f32 	%p5, %f4, 0f7F800000;
	@%p5 bra 	$L__BB0_4;
	mov.f32 	%f1058, 0f00000000;
	mul.rn.f32 	%f3407, %f1, %f1058;
	mov.b32 	%r420, 0;
	bra.uni 	$L__BB0_9;
$L__BB0_4:
	mov.b32 	%r6, %f1;
	shl.b32 	%r89, %r6, 8;
	or.b32  	%r7, %r89, -2147483648;
	mov.b64 	%rd77, 0;
	mov.b32 	%r417, 0;
	mov.u64 	%rd75, __cudart_i2opi_f;
	mov.u64 	%rd76, %rd4;
$L__BB0_5:
	.pragma "nounroll";
	ld.global.nc.u32 	%r90, [%rd75];
	mad.wide.u32 	%rd34, %r90, %r7, %rd77;
	shr.u64 	%rd77, %rd34, 32;
	st.local.u32 	[%rd76], %rd34;
	add.s32 	%r417, %r417, 1;
	add.s64 	%rd76, %rd76, 4;
	add.s64 	%rd75, %rd75, 4;
	setp.ne.s32 	%p6, %r417, 6;
	@%p6 bra 	$L__BB0_5;
	shr.u32 	%r91, %r6, 23;
	st.local.u32 	[%rd4+24], %rd77;
	and.b32  	%r10, %r91, 31;
	and.b32  	%r92, %r91, 224;
	add.s32 	%r93, %r92, -128;
	shr.u32 	%r94, %r93, 5;
	mul.wide.u32 	%rd35, %r94, 4;
	sub.s64 	%rd11, %rd4, %rd35;
	ld.local.u32 	%r418, [%rd11+24];
	ld.local.u32 	%r419, [%rd11+20];
	setp.eq.s32 	%p7, %r10, 0;
	@%p7 bra 	$L__BB0_8;
	shf.l.wrap.b32 	%r418, %r419, %r418, %r10;
	ld.local.u32 	%r95, [%rd11+16];
	shf.l.wrap.b32 	%r419, %r95, %r419, %r10;
$L__BB0_8:
	shr.u32 	%r96, %r418, 30;
	shf.l.wrap.b32 	%r97, %r419, %r418, 2;
	shl.b32 	%r98, %r419, 2;
	shr.u32 	%r99, %r97, 31;
	add.s32 	%r100, %r99, %r96;
	neg.s32 	%r101, %r100;
	setp.lt.s32 	%p8, %r6, 0;
	selp.b32 	%r420, %r101, %r100, %p8;
	xor.b32  	%r102, %r97, %r6;
	shr.s32 	%r103, %r97, 31;
	xor.b32  	%r104, %r103, %r97;
	xor.b32  	%r105, %r103, %r98;
	cvt.u64.u32 	%rd36, %r104;
	shl.b64 	%rd37, %rd36, 32;
	cvt.u64.u32 	%rd38, %r105;
	or.b64  	%rd39, %rd37, %rd38;
	cvt.rn.f64.s64 	%fd9, %rd39;
	mul.f64 	%fd10, %fd9, 0d3BF921FB54442D19;
	cvt.rn.f32.f64 	%f1056, %fd10;
	neg.f32 	%f1057, %f1056;
	setp.lt.s32 	%p9, %r102, 0;
	selp.f32 	%f3407, %f1057, %f1056, %p9;
$L__BB0_9:
	mul.f32 	%f1059, %f3407, %f3407;
	fma.rn.f32 	%f1060, %f1059, 0f37CBAC00, 0fBAB607ED;
	fma.rn.f32 	%f1061, %f1060, %f1059, 0f3D2AAABB;
	fma.rn.f32 	%f1062, %f1061, %f1059, 0fBEFFFFFF;
	fma.rn.f32 	%f1063, %f1062, %f1059, 0f3F800000;
	fma.rn.f32 	%f1064, %f1059, %f3407, 0f00000000;
	fma.rn.f32 	%f1065, %f1059, 0fB94D4153, 0f3C0885E4;
	fma.rn.f32 	%f1066, %f1065, %f1059, 0fBE2AAAA8;
	fma.rn.f32 	%f1067, %f1066, %f1064, %f3407;
	and.b32  	%r107, %r420, 1;
	setp.eq.b32 	%p10, %r107, 1;
	selp.f32 	%f1068, %f1063, %f1067, %p10;
	selp.f32 	%f1069, %f1067, %f1063, %p10;
	and.b32  	%r108, %r420, 2;
	setp.eq.s32 	%p11, %r108, 0;
	neg.f32 	%f1070, %f1068;
	selp.f32 	%f8, %f1068, %f1070, %p11;
	add.s32 	%r109, %r420, 1;
	and.b32  	%r110, %r109, 2;
	setp.eq.s32 	%p12, %r110, 0;
	neg.f32 	%f1071, %f1069;
	selp.f32 	%f9, %f1069, %f1071, %p12;
	mul.f32 	%f1072, %f2, 0f3F22F983;
	cvt.rni.s32.f32 	%r424, %f1072;
	cvt.rn.f32.s32 	%f1073, %r424;
	fma.rn.f32 	%f1074, %f1073, 0fBFC90FDA, %f2;
	fma.rn.f32 	%f1075, %f1073, 0fB3A22168, %f1074;
	fma.rn.f32 	%f3408, %f1073, 0fA7C234C5, %f1075;
	abs.f32 	%f11, %f2;
	setp.ltu.f32 	%p13, %f11, 0f47CE4780;
	@%p13 bra 	$L__BB0_17;
	setp.neu.f32 	%p14, %f11, 0f7F800000;
	@%p14 bra 	$L__BB0_12;
	mov.f32 	%f1078, 0f00000000;
	mul.rn.f32 	%f3408, %f2, %f1078;
	mov.b32 	%r424, 0;
	bra.uni 	$L__BB0_17;
$L__BB0_12:
	mov.b32 	%r20, %f2;
	shl.b32 	%r112, %r20, 8;
	or.b32  	%r21, %r112, -2147483648;
	mov.b64 	%rd78, 0;
	mov.b32 	%r421, 0;
	mov.u64 	%rd42, __cudart_i2opi_f;
$L__BB0_13:
	.pragma "nounroll";
	mul.wide.u32 	%rd41, %r421, 4;
	add.s64 	%rd43, %rd42, %rd41;
	ld.global.nc.u32 	%r113, [%rd43];
	mad.wide.u32 	%rd44, %r113, %r21, %rd78;
	shr.u64 	%rd78, %rd44, 32;
	add.s64 	%rd45, %rd3, %rd41;
	st.local.u32 	[%rd45], %rd44;
	add.s32 	%r421, %r421, 1;
	setp.ne.s32 	%p15, %r421, 6;
	@%p15 bra 	$L__BB0_13;
	shr.u32 	%r114, %r20, 23;
	st.local.u32 	[%rd3+24], %rd78;
	and.b32  	%r24, %r114, 31;
	and.b32  	%r115, %r114, 224;
	add.s32 	%r116, %r115, -128;
	shr.u32 	%r117, %r116, 5;
	mul.wide.u32 	%rd46, %r117, 4;
	sub.s64 	%rd14, %rd3, %rd46;
	ld.local.u32 	%r422, [%rd14+24];
	ld.local.u32 	%r423, [%rd14+20];
	setp.eq.s32 	%p16, %r24, 0;
	@%p16 bra 	$L__BB0_16;
	shf.l.wrap.b32 	%r422, %r423, %r422, %r24;
	ld.local.u32 	%r118, [%rd14+16];
	shf.l.wrap.b32 	%r423, %r118, %r423, %r24;
$L__BB0_16:
	shr.u32 	%r119, %r422, 30;
	shf.l.wrap.b32 	%r120, %r423, %r422, 2;
	shl.b32 	%r121, %r423, 2;
	shr.u32 	%r122, %r120, 31;
	add.s32 	%r123, %r122, %r119;
	neg.s32 	%r124, %r123;
	setp.lt.s32 	%p17, %r20, 0;
	selp.b32 	%r424, %r124, %r123, %p17;
	xor.b32  	%r125, %r120, %r20;
	shr.s32 	%r126, %r120, 31;
	xor.b32  	%r127, %r126, %r120;
	xor.b32  	%r128, %r126, %r121;
	cvt.u64.u32 	%rd47, %r127;
	shl.b64 	%rd48, %rd47, 32;
	cvt.u64.u32 	%rd49, %r128;
	or.b64  	%rd50, %rd48, %rd49;
	cvt.rn.f64.s64 	%fd11, %rd50;
	mul.f64 	%fd12, %fd11, 0d3BF921FB54442D19;
	cvt.rn.f32.f64 	%f1076, %fd12;
	neg.f32 	%f1077, %f1076;
	setp.lt.s32 	%p18, %r125, 0;
	selp.f32 	%f3408, %f1077, %f1076, %p18;
$L__BB0_17:
	mul.f32 	%f1080, %f3408, %f3408;
	fma.rn.f32 	%f1081, %f1080, 0f37CBAC00, 0fBAB607ED;
	fma.rn.f32 	%f1082, %f1081, %f1080, 0f3D2AAABB;
	fma.rn.f32 	%f1083, %f1082, %f1080, 0fBEFFFFFF;
	fma.rn.f32 	%f1084, %f1083, %f1080, 0f3F800000;
	fma.rn.f32 	%f1085, %f1080, %f3408, 0f00000000;
	fma.rn.f32 	%f1086, %f1080, 0fB94D4153, 0f3C0885E4;
	fma.rn.f32 	%f1087, %f1086, %f1080, 0fBE2AAAA8;
	fma.rn.f32 	%f1088, %f1087, %f1085, %f3408;
	and.b32  	%r131, %r424, 1;
	setp.eq.b32 	%p19, %r131, 1;
	selp.f32 	%f1089, %f1084, %f1088, %p19;
	selp.f32 	%f1090, %f1088, %f1084, %p19;
	and.b32  	%r132, %r424, 2;
	setp.eq.s32 	%p20, %r132, 0;
	neg.f32 	%f1091, %f1089;
	selp.f32 	%f15, %f1089, %f1091, %p20;
	add.s32 	%r133, %r424, 1;
	and.b32  	%r134, %r133, 2;
	setp.eq.s32 	%p21, %r134, 0;
	neg.f32 	%f1092, %f1090;
	selp.f32 	%f16, %f1090, %f1092, %p21;
	shl.b32 	%r135, %r3, 6;
	mov.u32 	%r136, _ZZ18dft2d_kernel_tiledPKfP6float2iiE4tile;
	add.s32 	%r137, %r136, %r135;
	shl.b32 	%r138, %r1, 2;
	add.s32 	%r33, %r137, %r138;
	cvta.to.global.u64 	%rd15, %rd26;
	mov.f32 	%f3409, 0f00000000;
	mov.b32 	%r425, 0;
	mov.u64 	%rd63, __cudart_i2opi_f;
	mov.f32 	%f3410, %f3409;
$L__BB0_18:
	cvt.rn.f32.u32 	%f1093, %r425;
	mul.f32 	%f19, %f2, %f1093;
	mul.f32 	%f1094, %f19, 0f3F22F983;
	cvt.rni.s32.f32 	%r429, %f1094;
	cvt.rn.f32.s32 	%f1095, %r429;
	fma.rn.f32 	%f1096, %f1095, 0fBFC90FDA, %f19;
	fma.rn.f32 	%f1097, %f1095, 0fB3A22168, %f1096;
	fma.rn.f32 	%f3411, %f1095, 0fA7C234C5, %f1097;
	abs.f32 	%f21, %f19;
	setp.ltu.f32 	%p22, %f21, 0f47CE4780;
	@%p22 bra 	$L__BB0_26;
	setp.neu.f32 	%p23, %f21, 0f7F800000;
	@%p23 bra 	$L__BB0_21;
	mov.f32 	%f1100, 0f00000000;
	mul.rn.f32 	%f3411, %f19, %f1100;
	mov.b32 	%r429, 0;
	bra.uni 	$L__BB0_26;
$L__BB0_21:
	mov.b32 	%r36, %f19;
	shl.b32 	%r140, %r36, 8;
	or.b32  	%r37, %r140, -2147483648;
	mov.b64 	%rd81, 0;
	mov.b32 	%r426, 0;
	mov.u64 	%rd79, %rd63;
	mov.u64 	%rd80, %rd2;
$L__BB0_22:
	.pragma "nounroll";
	ld.global.nc.u32 	%r141, [%rd79];
	mad.wide.u32 	%rd53, %r141, %r37, %rd81;
	shr.u64 	%rd81, %rd53, 32;
	st.local.u32 	[%rd80], %rd53;
	add.s32 	%r426, %r426, 1;
	add.s64 	%rd80, %rd80, 4;
	add.s64 	%rd79, %rd79, 4;
	setp.ne.s32 	%p24, %r426, 6;
	@%p24 bra 	$L__BB0_22;
	shr.u32 	%r142, %r36, 23;
	st.local.u32 	[%rd2+24], %rd81;
	and.b32  	%r40, %r142, 31;
	and.b32  	%r143, %r142, 224;
	add.s32 	%r144, %r143, -128;
	shr.u32 	%r145, %r144, 5;
	mul.wide.u32 	%rd54, %r145, 4;
	sub.s64 	%rd22, %rd2, %rd54;
	ld.local.u32 	%r427, [%rd22+24];
	ld.local.u32 	%r428, [%rd22+20];
	setp.eq.s32 	%p25, %r40, 0;
	@%p25 bra 	$L__BB0_25;
	shf.l.wrap.b32 	%r427, %r428, %r427, %r40;
	ld.local.u32 	%r146, [%rd22+16];
	shf.l.wrap.b32 	%r428, %r146, %r428, %r40;
$L__BB0_25:
	shr.u32 	%r147, %r427, 30;
	shf.l.wrap.b32 	%r148, %r428, %r427, 2;
	shl.b32 	%r149, %r428, 2;
	shr.u32 	%r150, %r148, 31;
	add.s32 	%r151, %r150, %r147;
	neg.s32 	%r152, %r151;
	setp.lt.s32 	%p26, %r36, 0;
	selp.b32 	%r429, %r152, %r151, %p26;
	xor.b32  	%r153, %r148, %r36;
	shr.s32 	%r154, %r148, 31;
	xor.b32  	%r155, %r154, %r148;
	xor.b32  	%r156, %r154, %r149;
	cvt.u64.u32 	%rd55, %r155;
	shl.b64 	%rd56, %rd55, 32;
	cvt.u64.u32 	%rd57, %r156;
	or.b64  	%rd58, %rd56, %rd57;
	cvt.rn.f64.s64 	%fd13, %rd58;
	mul.f64 	%fd14, %fd13, 0d3BF921FB54442D19;
	cvt.rn.f32.f64 	%f1098, %fd14;
	neg.f32 	%f1099, %f1098;
	setp.lt.s32 	%p27, %r153, 0;
	selp.f32 	%f3411, %f1099, %f1098, %p27;
$L__BB0_26:
	setp.lt.s32 	%p28, %r80, 1;
	mul.f32 	%f1101, %f3411, %f3411;
	fma.rn.f32 	%f1102, %f1101, 0f37CBAC00, 0fBAB607ED;
	fma.rn.f32 	%f1103, %f1102, %f1101, 0f3D2AAABB;
	fma.rn.f32 	%f1104, %f1103, %f1101, 0fBEFFFFFF;
	fma.rn.f32 	%f1105, %f1104, %f1101, 0f3F800000;
	fma.rn.f32 	%f1106, %f1101, %f3411, 0f00000000;
	fma.rn.f32 	%f1107, %f1101, 0fB94D4153, 0f3C0885E4;
	fma.rn.f32 	%f1108, %f1107, %f1101, 0fBE2AAAA8;
	fma.rn.f32 	%f1109, %f1108, %f1106, %f3411;
	and.b32  	%r158, %r429, 1;
	setp.eq.b32 	%p29, %r158, 1;
	selp.f32 	%f1110, %f1105, %f1109, %p29;
	selp.f32 	%f1111, %f1109, %f1105, %p29;
	and.b32  	%r159, %r429, 2;
	setp.eq.s32 	%p30, %r159, 0;
	neg.f32 	%f1112, %f1110;
	selp.f32 	%f25, %f1110, %f1112, %p30;
	add.s32 	%r160, %r429, 1;
	and.b32  	%r161, %r160, 2;
	setp.eq.s32 	%p31, %r161, 0;
	neg.f32 	%f1113, %f1111;
	selp.f32 	%f26, %f1111, %f1113, %p31;
	mov.f32 	%f3446, %f3410;
	mov.f32 	%f3447, %f3409;
	@%p28 bra 	$L__BB0_310;
	add.s32 	%r49, %r425, %r3;
	mul.lo.s32 	%r50, %r49, %r80;
	mul.f32 	%f1114, %f16, %f26;
	mul.f32 	%f1115, %f15, %f25;
	sub.f32 	%f27, %f1114, %f1115;
	mul.f32 	%f1116, %f15, %f26;
	fma.rn.f32 	%f28, %f16, %f25, %f1116;
	add.s32 	%r51, %r425, 1;
	mul.f32 	%f1117, %f16, %f27;
	mul.f32 	%f1118, %f15, %f28;
	sub.f32 	%f29, %f1117, %f1118;
	mul.f32 	%f1119, %f15, %f27;
	fma.rn.f32 	%f30, %f16, %f28, %f1119;
	mul.f32 	%f1120, %f16, %f29;
	mul.f32 	%f1121, %f15, %f30;
	sub.f32 	%f31, %f1120, %f1121;
	mul.f32 	%f1122, %f15, %f29;
	fma.rn.f32 	%f32, %f16, %f30, %f1122;
	mul.f32 	%f1123, %f16, %f31;
	mul.f32 	%f1124, %f15, %f32;
	sub.f32 	%f33, %f1123, %f1124;
	mul.f32 	%f1125, %f15, %f31;
	fma.rn.f32 	%f34, %f16, %f32, %f1125;
	add.s32 	%r52, %r425, 4;
	mul.f32 	%f1126, %f16, %f33;
	mul.f32 	%f1127, %f15, %f34;
	sub.f32 	%f35, %f1126, %f1127;
	mul.f32 	%f1128, %f15, %f33;
	fma.rn.f32 	%f36, %f16, %f34, %f1128;
	add.s32 	%r53, %r425, 5;
	mul.f32 	%f1129, %f16, %f35;
	mul.f32 	%f1130, %f15, %f36;
	sub.f32 	%f37, %f1129, %f1130;
	mul.f32 	%f1131, %f15, %f35;
	fma.rn.f32 	%f38, %f16, %f36, %f1131;
	add.s32 	%r54, %r425, 6;
	mul.f32 	%f1132, %f16, %f37;
	mul.f32 	%f1133, %f15, %f38;
	sub.f32 	%f39, %f1132, %f1133;
	mul.f32 	%f1134, %f15, %f37;
	fma.rn.f32 	%f40, %f16, %f38, %f1134;
	add.s32 	%r55, %r425, 7;
	mul.f32 	%f1135, %f16, %f39;
	mul.f32 	%f1136, %f15, %f40;
	sub.f32 	%f41, %f1135, %f1136;
	mul.f32 	%f1137, %f15, %f39;
	fma.rn.f32 	%f42, %f16, %f40, %f1137;
	add.s32 	%r56, %r425, 8;
	mul.f32 	%f1138, %f16, %f41;
	mul.f32 	%f1139, %f15, %f42;
	sub.f32 	%f43, %f1138, %f1139;
	mul.f32 	%f1140, %f15, %f41;
	fma.rn.f32 	%f44, %f16, %f42, %f1140;
	add.s32 	%r57, %r425, 9;
	mul.f32 	%f1141, %f16, %f43;
	mul.f32 	%f1142, %f15, %f44;
	sub.f32 	%f45, %f1141, %f1142;
	mul.f32 	%f1143, %f15, %f43;
	fma.rn.f32 	%f46, %f16, %f44, %f1143;
	add.s32 	%r58, %r425, 10;
	mul.f32 	%f1144, %f16, %f45;
	mul.f32 	%f1145, %f15, %f46;
	sub.f32 	%f47, %f1144, %f1145;
	mul.f32 	%f1146, %f15, %f45;
	fma.rn.f32 	%f48, %f16, %f46, %f1146;
	add.s32 	%r59, %r425, 11;
	mul.f32 	%f1147, %f16, %f47;
	mul.f32 	%f1148, %f15, %f48;
	sub.f32 	%f49, %f1147, %f1148;
	mul.f32 	%f1149, %f15, %f47;
	fma.rn.f32 	%f50, %f16, %f48, %f1149;
	mul.f32 	%f1150, %f16, %f49;
	mul.f32 	%f1151, %f15, %f50;
	sub.f32 	%f51, %f1150, %f1151;
	mul.f32 	%f1152, %f15, %f49;
	fma.rn.f32 	%f52, %f16, %f50, %f1152;
	mul.f32 	%f1153, %f16, %f51;
	mul.f32 	%f1154, %f15, %f52;
	sub.f32 	%f53, %f1153, %f1154;
	mul.f32 	%f1155, %f15, %f51;
	fma.rn.f32 	%f54, %f16, %f52, %f1155;
	mul.f32 	%f1156, %f16, %f53;
	mul.f32 	%f1157, %f15, %f54;
	sub.f32 	%f55, %f1156, %f1157;
	mul.f32 	%f1158, %f15, %f53;
	fma.rn.f32 	%f56, %f16, %f54, %f1158;
	add.s32 	%r60, %r425, 15;
	mov.b32 	%r430, 0;
	mov.f32 	%f3447, %f3409;
	mov.f32 	%f3446, %f3410;
$L__BB0_28:
	setp.ge.s32 	%p32, %r49, %r82;
	add.s32 	%r62, %r430, %r1;
	setp.ge.s32 	%p33, %r62, %r80;
	mov.f32 	%f3414, 0f00000000;
	or.pred  	%p34, %p33, %p32;
	@%p34 bra 	$L__BB0_30;
	add.s32 	%r163, %r62, %r50;
	mul.wide.s32 	%rd59, %r163, 4;
	add.s64 	%rd60, %rd15, %rd59;
	ld.global.nc.f32 	%f3414, [%rd60];
$L__BB0_30:
	st.shared.f32 	[%r33], %f3414;
	bar.sync 	0;
	cvt.rn.f32.u32 	%f1160, %r430;
	mul.f32 	%f61, %f1, %f1160;
	mul.f32 	%f1161, %f61, 0f3F22F983;
	cvt.rni.s32.f32 	%r434, %f1161;
	cvt.rn.f32.s32 	%f1162, %r434;
	fma.rn.f32 	%f1163, %f1162, 0fBFC90FDA, %f61;
	fma.rn.f32 	%f1164, %f1162, 0fB3A22168, %f1163;
	fma.rn.f32 	%f3415, %f1162, 0fA7C234C5, %f1164;
	abs.f32 	%f63, %f61;
	setp.ltu.f32 	%p35, %f63, 0f47CE4780;
	@%p35 bra 	$L__BB0_38;
	setp.neu.f32 	%p36, %f63, 0f7F800000;
	@%p36 bra 	$L__BB0_33;
	mov.f32 	%f1167, 0f00000000;
	mul.rn.f32 	%f3415, %f61, %f1167;
	mov.b32 	%r434, 0;
	bra.uni 	$L__BB0_38;
$L__BB0_33:
	mov.b32 	%r64, %f61;
	shl.b32 	%r165, %r64, 8;
	or.b32  	%r65, %r165, -2147483648;
	mov.b64 	%rd82, 0;
	mov.b32 	%r431, 0;
$L__BB0_34:
	.pragma "nounroll";
	mul.wide.u32 	%rd62, %r431, 4;
	add.s64 	%rd64, %rd63, %rd62;
	ld.global.nc.u32 	%r166, [%rd64];
	mad.wide.u32 	%rd65, %r166, %r65, %rd82;
	shr.u64 	%rd82, %rd65, 32;
	add.s64 	%rd66, %rd1, %rd62;
	st.local.u32 	[%rd66], %rd65;
	add.s32 	%r431, %r431, 1;
	setp.ne.s32 	%p37, %r431, 6;
	@%p37 bra 	$L__BB0_34;
	shr.u32 	%r167, %r64, 23;
	st.local.u32 	[%rd1+24], %rd82;
	and.b32  	%r68, %r167, 31;
	and.b32  	%r168, %r167, 224;
	add.s32 	%r169, %r168, -128;
	shr.u32 	%r170, %r169, 5;
	mul.wide.u32 	%rd67, %r170, 4;
	sub.s64 	%rd25, %rd1, %rd67;
	ld.local.u32 	%r432, [%rd25+24];
	ld.local.u32 	%r433, [%rd25+20];
	setp.eq.s32 	%p38, %r68, 0;
	@%p38 bra 	$L__BB0_37;
	shf.l.wrap.b32 	%r432, %r433, %r432, %r68;
	ld.local.u32 	%r171, [%rd25+16];
	shf.l.wrap.b32 	%r433, %r171, %r433, %r68;
$L__BB0_37:
	shr.u32 	%r172, %r432, 30;
	shf.l.wrap.b32 	%r173, %r433, %r432, 2;
	shl.b32 	%r174, %r433, 2;
	shr.u32 	%r175, %r173, 31;
	add.s32 	%r176, %r175, %r172;
	neg.s32 	%r177, %r176;
	setp.lt.s32 	%p39, %r64, 0;
	selp.b32 	%r434, %r177, %r176, %p39;
	xor.b32  	%r178, %r173, %r64;
	shr.s32 	%r179, %r173, 31;
	xor.b32  	%r180, %r179, %r173;
	xor.b32  	%r181, %r179, %r174;
	cvt.u64.u32 	%rd68, %r180;
	shl.b64 	%rd69, %rd68, 32;
	cvt.u64.u32 	%rd70, %r181;
	or.b64  	%rd71, %rd69, %rd70;
	cvt.rn.f64.s64 	%fd15, %rd71;
	mul.f64 	%fd16, %fd15, 0d3BF921FB54442D19;
	cvt.rn.f32.f64 	%f1165, %fd16;
	neg.f32 	%f1166, %f1165;
	setp.lt.s32 	%p40, %r178, 0;
	selp.f32 	%f3415, %f1166, %f1165, %p40;
$L__BB0_38:
	mul.f32 	%f1168, %f3415, %f3415;
	fma.rn.f32 	%f1169, %f1168, 0f37CBAC00, 0fBAB607ED;
	fma.rn.f32 	%f1170, %f1169, %f1168, 0f3D2AAABB;
	fma.rn.f32 	%f1171, %f1170, %f1168, 0fBEFFFFFF;
	fma.rn.f32 	%f1172, %f1171, %f1168, 0f3F800000;
	fma.rn.f32 	%f1173, %f1168, %f3415, 0f00000000;
	fma.rn.f32 	%f1174, %f1168, 0fB94D4153, 0f3C0885E4;
	fma.rn.f32 	%f1175, %f1174, %f1168, 0fBE2AAAA8;
	fma.rn.f32 	%f1176, %f1175, %f1173, %f3415;
	and.b32  	%r183, %r434, 1;
	setp.eq.b32 	%p41, %r183, 1;
	selp.f32 	%f1177, %f1172, %f1176, %p41;
	selp.f32 	%f1178, %f1176, %f1172, %p41;
	and.b32  	%r184, %r434, 2;
	setp.eq.s32 	%p42, %r184, 0;
	neg.f32 	%f1179, %f1177;
	selp.f32 	%f67, %f1177, %f1179, %p42;
	add.s32 	%r185, %r434, 1;
	and.b32  	%r186, %r185, 2;
	setp.eq.s32 	%p43, %r186, 0;
	neg.f32 	%f1180, %f1178;
	selp.f32 	%f68, %f1178, %f1180, %p43;
	mul.f32 	%f1181, %f26, %f68;
	mul.f32 	%f1182, %f25, %f67;
	sub.f32 	%f1183, %f1181, %f1182;
	mul.f32 	%f1184, %f25, %f68;
	fma.rn.f32 	%f1185, %f26, %f67, %f1184;
	ld.shared.f32 	%f1186, [_ZZ18dft2d_kernel_tiledPKfP6float2iiE4tile];
	fma.rn.f32 	%f3446, %f1183, %f1186, %f3446;
	fma.rn.f32 	%f3447, %f1185, %f1186, %f3447;
	mul.f32 	%f1187, %f9, %f68;
	mul.f32 	%f1188, %f8, %f67;
	sub.f32 	%f71, %f1187, %f1188;
	mul.f32 	%f1189, %f8, %f68;
	fma.rn.f32 	%f72, %f9, %f67, %f1189;
	add.s32 	%r77, %r430, 1;
	setp.ge.s32 	%p44, %r77, %r80;
	@%p44 bra 	$L__BB0_54;
	mul.f32 	%f1190, %f26, %f71;
	mul.f32 	%f1191, %f25, %f72;
	sub.f32 	%f1192, %f1190, %f1191;
	mul.f32 	%f1193, %f25, %f71;
	fma.rn.f32 	%f1194, %f26, %f72, %f1193;
	ld.shared.f32 	%f1195, [_ZZ18dft2d_kernel_tiledPKfP6float2iiE4tile+4];
	fma.rn.f32 	%f3446, %f1192, %f1195, %f3446;
	fma.rn.f32 	%f3447, %f1194, %f1195, %f3447;
	mul.f32 	%f1196, %f8, %f71;
	fma.rn.f32 	%f75, %f9, %f72, %f1196;
	add.s32 	%r187, %r430, 2;
	setp.ge.s32 	%p45, %r187, %r80;
	@%p45 bra 	$L__BB0_54;
	mul.f32 	%f1197, %f8, %f72;
	mul.f32 	%f1198, %f9, %f71;
	sub.f32 	%f1199, %f1198, %f1197;
	mul.f32 	%f1200, %f26, %f1199;
	mul.f32 	%f1201, %f25, %f75;
	sub.f32 	%f1202, %f1200, %f1201;
	mul.f32 	%f1203, %f25, %f1199;
	fma.rn.f32 	%f1204, %f26, %f75, %f1203;
	ld.shared.f32 	%f1205, [_ZZ18dft2d_kernel_tiledPKfP6float2iiE4tile+8];
	fma.rn.f32 	%f3446, %f1202, %f1205, %f3446;
	fma.rn.f32 	%f3447, %f1204, %f1205, %f3447;
	mul.f32 	%f1206, %f9, %f1199;
	mul.f32 	%f1207, %f8, %f75;
	sub.f32 	%f78, %f1206, %f1207;
	mul.f32 	%f1208, %f8, %f1199;
	fma.rn.f32 	%f79, %f9, %f75, %f1208;
	add.s32 	%r188, %r430, 3;
	setp.ge.s32 	%p46, %r188, %r80;
	@%p46 bra 	$L__BB0_54;
	mul.f32 	%f1209, %f26, %f78;
	mul.f32 	%f1210, %f25, %f79;
	sub.f32 	%f1211, %f1209, %f1210;
	mul.f32 	%f1212, %f25, %f78;
	fma.rn.f32 	%f1213, %f26, %f79, %f1212;
	ld.shared.f32 	%f1214, [_ZZ18dft2d_kernel_tiledPKfP6float2iiE4tile+12];
	fma.rn.f32 	%f3446, %f1211, %f1214, %f3446;
	fma.rn.f32 	%f3447, %f1213, %f1214, %f3447;
	mul.f32 	%f1215, %f9, %f78;
	mul.f32 	%f1216, %f8, %f79;
	sub.f32 	%f82, %f1215, %f1216;
	mul.f32 	%f1217, %f8, %f78;
	fma.rn.f32 	%f83, %f9, %f79, %f1217;
	add.s32 	%r189, %r430, 4;
	setp.ge.s32 	%p47, %r189, %r80;
	@%p47 bra 	$L__BB0_54;
	mul.f32 	%f1218, %f26, %f82;
	mul.f32 	%f1219, %f25, %f83;
	sub.f32 	%f1220, %f1218, %f1219;
	mul.f32 	%f1221, %f25, %f82;
	fma.rn.f32 	%f1222, %f26, %f83, %f1221;
	ld.shared.f32 	%f1223, [_ZZ18dft2d_kernel_tiledPKfP6float2iiE4tile+16];
	fma.rn.f32 	%f3446, %f1220, %f1223, %f3446;
	fma.rn.f32 	%f3447, %f1222, %f1223, %f3447;
	mul.f32 	%f1224, %f9, %f82;
	mul.f32 	%f1225, %f8, %f83;
	sub.f32 	%f86, %f1224, %f1225;
	mul.f32 	%f1226, %f8, %f82;
	fma.rn.f32 	%f87, %f9, %f83, %f1226;
	add.s32 	%r190, %r430, 5;
	setp.ge.s32 	%p48, %r190, %r80;
	@%p48 bra 	$L__BB0_54;
	mul.f32 	%f1227, %f26, %f86;
	mul.f32 	%f1228, %f25, %f87;
	sub.f32 	%f1229, %f1227, %f1228;
	mul.f32 	%f1230, %f25, %f86;
	fma.rn.f32 	%f1231, %f26, %f87, %f1230;
	ld.shared.f32 	%f1232, [_ZZ18dft2d_kernel_tiledPKfP6float2iiE4tile+20];
	fma.rn.f32 	%f3446, %f1229, %f1232, %f3446;
	fma.rn.f32 	%f3447, %f1231, %f1232, %f3447;
	mul.f32 	%f1233, %f9, %f86;
	mul.f32 	%f1234, %f8, %f87;
	sub.f32 	%f90, %f1233, %f1234;
	mul.f32 	%f1235, %f8, %f86;
	fma.rn.f32 	%f91, %f9, %f87, %f1235;
	add.s32 	%r191, %r430, 6;
	setp.ge.s32 	%p49, %r191, %r80;
	@%p49 bra 	$L__BB0_54;
	mul.f32 	%f1236, %f26, %f90;
	mul.f32 	%f1237, %f25, %f91;
	sub.f32 	%f1238, %f1236, %f1237;
	mul.f32 	%f1239, %f25, %f90;
	fma.rn.f32 	%f1240, %f26, %f91, %f1239;
	ld.shared.f32 	%f1241, [_ZZ18dft2d_kernel_tiledPKfP6float2iiE4tile+24];
	fma.rn.f32 	%f3446, %f1238, %f1241, %f3446;
	fma.rn.f32 	%f3447, %f1240, %f1241, %f3447;
	mul.f32 	%f1242, %f9, %f90;
	mul.f32 	%f1243, %f8, %f91;
	sub.f32 	%f94, %f1242, %f1243;
	mul.f32 	%f1244, %f8, %f90;
	fma.rn.f32 	%f95, %f9, %f91, %f1244;
	add.s32 	%r192, %r430, 7;
	setp.ge.s32 	%p50, %r192, %r80;
	@%p50 bra 	$L__BB0_54;
	mul.f32 	%f1245, %f26, %f94;
	mul.f32 	%f1246, %f25, %f95;
	sub.f32 	%f1247, %f1245, %f1246;
	mul.f32 	%f1248, %f25, %f94;
	fma.rn.f32 	%f1249, %f26, %f95, %f1248;
	ld.shared.f32 	%f1250, [_ZZ18dft2d_kernel_tiledPKfP6float2iiE4tile+28];
	fma.rn.f32 	%f3446, %f1247, %f1250, %f3446;
	fma.rn.f32 	%f3447, %f1249, %f1250, %f3447;
	mul.f32 	%f1251, %f9, %f94;
	mul.f32 	%f1252, %f8, %f95;
	sub.f32 	%f98, %f1251, %f1252;
	mul.f32 	%f1253, %f8, %f94;
	fma.rn.f32 	%f99, %f9, %f95, %f1253;
	add.s32 	%r193, %r430, 8;
	setp.ge.s32 	%p51, %r193, %r80;
	@%p51 bra 	$L__BB0_54;
	mul.f32 	%f1254, %f26, %f98;
	mul.f32 	%f1255, %f25, %f99;
	sub.f32 	%f1256, %f1254, %f1255;
	mul.f32 	%f1257, %f25, %f98;
	fma.rn.f32 	%f1258, %f26, %f99, %f1257;
	ld.shared.f32 	%f1259, [_ZZ18dft2d_kernel_tiledPKfP6float2iiE4tile+32];
	fma.rn.f32 	%f3446, %f1256, %f1259, %f3446;
	fma.rn.f32 	%f3447, %f1258, %f1259, %f3447;
	mul.f32 	%f1260, %f9, %f98;
	mul.f32 	%f1261, %f8, %f99;
	sub.f32 	%f102, %f1260, %f1261;
	mul.f32 	%f1262, %f8, %f98;
	fma.rn.f32 	%f103, %f9, %f99, %f1262;
	add.s32 	%r194, %r430, 9;
	setp.ge.s32 	%p52, %r194, %r80;
	@%p52 bra 	$L__BB0_54;
	mul.f32 	%f1263, %f26, %f102;
	mul.f32 	%f1264, %f25, %f103;
	sub.f32 	%f1265, %f1263, %f1264;
	mul.f32 	%f1266, %f25, %f102;
	fma.rn.f32 	%f1267, %f26, %f103, %f1266;
	ld.shared.f32 	%f1268, [_ZZ18dft2d_kernel_tiledPKfP6float2iiE4tile+36];
	fma.rn.f32 	%f3446, %f1265, %f1268, %f3446;
	fma.rn.f32 	%f3447, %f1267, %f1268, %f3447;
	mul.f32 	%f1269, %f9, %f102;
	mul.f32 	%f1270, %f8, %f103;
	sub.f32 	%f106, %f1269, %f1270;
	mul.f32 	%f1271, %f8, %f102;
	fma.rn.f32 	%f107, %f9, %f103, %f1271;
	add.s32 	%r195, %r430, 10;
	setp.ge.s32 	%p53, %r195, %r80;
	@%p53 bra 	$L__BB0_54;
	mul.f32 	%f1272, %f26, %f106;
	mul.f32 	%f1273, %f25, %f107;
	sub.f32 	%f1274, %f1272, %f1273;
	mul.f32 	%f1275, %f25, %f106;
	fma.rn.f32 	%f1276, %f26, %f107, %f1275;
	ld.shared.f32 	%f1277, [_ZZ18dft2d_kernel_tiledPKfP6float2iiE4tile+40];
	fma.rn.f32 	%f3446, %f1274, %f1277, %f3446;
	fma.rn.f32 	%f3447, %f1276, %f1277, %f3447;
	mul.f32 	%f1278, %f9, %f106;
	mul.f32 	%f1279, %f8, %f107;
	sub.f32 	%f110, %f1278, %f1279;
	mul.f32 	%f1280, %f8, %f106;
	fma.rn.f32 	%f111, %f9, %f107, %f1280;
	add.s32 	%r196, %r430, 11;
	setp.ge.s32 	%p54, %r196, %r80;
	@%p54 bra 	$L__BB0_54;
	mul.f32 	%f1281, %f26, %f110;
	mul.f32 	%f1282, %f25, %f111;
	sub.f32 	%f1283, %f1281, %f1282;
	mul.f32 	%f1284, %f25, %f110;
	fma.rn.f32 	%f1285, %f26, %f111, %f1284;
	ld.shared.f32 	%f1286, [_ZZ18dft2d_kernel_tiledPKfP6float2iiE4tile+44];
	fma.rn.f32 	%f3446, %f1283, %f1286, %f3446;
	fma.rn.f32 	%f3447, %f1285, %f1286, %f3447;
	mul.f32 	%f1287, %f9, %f110;
	mul.f32 	%f1288, %f8, %f111;
	sub.f32 	%f114, %f1287, %f1288;
	mul.f32 	%f1289, %f8, %f110;
	fma.rn.f32 	%f115, %f9, %f111, %f1289;
	add.s32 	%r197, %r430, 12;
	setp.ge.s32 	%p55, %r197, %r80;
	@%p55 bra 	$L__BB0_54;
	mul.f32 	%f1290, %f26, %f114;
	mul.f32 	%f1291, %f25, %f115;
	sub.f32 	%f1292, %f1290, %f1291;
	mul.f32 	%f1293, %f25, %f114;
	fma.rn.f32 	%f1294, %f26, %f115, %f1293;
	ld.shared.f32 	%f1295, [_ZZ18dft2d_kernel_tiledPKfP6float2iiE4tile+48];
	fma.rn.f32 	%f3446, %f1292, %f1295, %f3446;
	fma.rn.f32 	%f3447, %f1294, %f1295, %f3447;
	mul.f32 	%f1296, %f9, %f114;
	mul.f32 	%f1297, %f8, %f115;
	sub.f32 	%f118, %f1296, %f1297;
	mul.f32 	%f1298, %f8, %f114;
	fma.rn.f32 	%f119, %f9, %f115, %f1298;
	add.s32 	%r198, %r430, 13;
	setp.ge.s32 	%p56, %r198, %r80;
	@%p56 bra 	$L__BB0_54;
	mul.f32 	%f1299, %f26, %f118;
	mul.f32 	%f1300, %f25, %f119;
	sub.f32 	%f1301, %f1299, %f1300;
	mul.f32 	%f1302, %f25, %f118;
	fma.rn.f32 	%f1303, %f26, %f119, %f1302;
	ld.shared.f32 	%f1304, [_ZZ18dft2d_kernel_tiledPKfP6float2iiE4tile+52];
	fma.rn.f32 	%f3446, %f1301, %f1304, %f3446;
	fma.rn.f32 	%f3447, %f1303, %f1304, %f3447;
	mul.f32 	%f1305, %f9, %f118;
	mul.f32 	%f1306, %f8, %f119;
	sub.f32 	%f122, %f1305, %f1306;
	mul.f32 	%f1307, %f8, %f118;
	fma.rn.f32 	%f123, %f9, %f119, %f1307;
	add.s32 	%r199, %r430, 14;
	setp.ge.s32 	%p57, %r199, %r80;
	@%p57 bra 	$L__BB0_54;
	mul.f32 	%f1308, %f26, %f122;
	mul.f32 	%f1309, %f25, %f123;
	sub.f32 	%f1310, %f1308, %f1309;
	mul.f32 	%f1311, %f25, %f122;
	fma.rn.f32 	%f1312, %f26, %f123, %f1311;
	ld.shared.f32 	%f1313, [_ZZ18dft2d_kernel_tiledPKfP6float2iiE4tile+56];
	fma.rn.f32 	%f3446, %f1310, %f1313, %f3446;
	fma.rn.f32 	%f3447, %f1312, %f1313, %f3447;
	mul.f32 	%f1314, %f9, %f122;
	mul.f32 	%f1315, %f8, %f123;
	sub.f32 	%f126, %f1314, %f1315;
	mul.f32 	%f1316, %f8, %f122;
	fma.rn.f32 	%f127, %f9, %f123, %f1316;
	add.s32 	%r200, %r430, 15;
	setp.ge.s32 	%p58, %r200, %r80;
	@%p58 bra 	$L__BB0_54;
	mul.f32 	%f1317, %f26, %f126;
	mul.f32 	%f1318, %f25, %f127;
	sub.f32 	%f1319, %f1317, %f1318;
	mul.f32 	%f1320, %f25, %f126;
	fma.rn.f32 	%f1321, %f26, %f127, %f1320;
	ld.shared.f32 	%f1322, [_ZZ18dft2d_kernel_tiledPKfP6float2iiE4tile+60];
	fma.rn.f32 	%f3446, %f1319, %f1322, %f3446;
	fma.rn.f32 	%f3447, %f1321, %f1322, %f3447;
$L__BB0_54:
	setp.lt.s32 	%p59, %r51, %r82;
	@%p59 bra 	$L__BB0_55;
	bra.uni 	$L__BB0_309;
$L__BB0_55:
	mul.f32 	%f1323, %f27, %f68;
	mul.f32 	%f1324, %f28, %f67;
	sub.f32 	%f1325, %f1323, %f1324;
	mul.f32 	%f1326, %f28, %f68;
	fma.rn.f32 	%f1327, %f27, %f67, %f1326;
	ld.shared.f32 	%f1328, [_ZZ18dft2d_kernel_tiledPKfP6float2iiE4tile+64];
	fma.rn.f32 	%f3446, %f1325, %f1328, %f3446;
	fma.rn.f32 	%f3447, %f1327, %f1328, %f3447;
	@%p44 bra 	$L__BB0_71;
	mul.f32 	%f1329, %f27, %f71;
	mul.f32 	%f1330, %f28, %f72;
	sub.f32 	%f1331, %f1329, %f1330;
	mul.f32 	%f1332, %f28, %f71;
	fma.rn.f32 	%f1333, %f27, %f72, %f1332;
	ld.shared.f32 	%f1334, [_ZZ18dft2d_kernel_tiledPKfP6float2iiE4tile+68];
	fma.rn.f32 	%f3446, %f1331, %f1334, %f3446;
	fma.rn.f32 	%f3447, %f1333, %f1334, %f3447;
	mul.f32 	%f1335, %f8, %f71;
	fma.rn.f32 	%f134, %f9, %f72, %f1335;
	add.s32 	%r201, %r430, 2;
	setp.ge.s32 	%p61, %r201, %r80;
	@%p61 bra 	$L__BB0_71;
	mul.f32 	%f1336, %f8, %f72;
	mul.f32 	%f1337, %f9, %f71;
	sub.f32 	%f1338, %f1337, %f1336;
	mul.f32 	%f1339, %f27, %f1338;
	mul.f32 	%f1340, %f28, %f134;
	sub.f32 	%f1341, %f1339, %f1340;
	mul.f32 	%f1342, %f28, %f1338;
	fma.rn.f32 	%f1343, %f27, %f134, %f1342;
	ld.shared.f32 	%f1344, [_ZZ18dft2d_kernel_tiledPKfP6float2iiE4tile+72];
	fma.rn.f32 	%f3446, %f1341, %f1344, %f3446;
	fma.rn.f32 	%f3447, %f1343, %f1344, %f3447;
	mul.f32 	%f1345, %f9, %f1338;
	mul.f32 	%f1346, %f8, %f134;
	sub.f32 	%f137, %f1345, %f1346;
	mul.f32 	%f1347, %f8, %f1338;
	fma.rn.f32 	%f138, %f9, %f134, %f1347;
	add.s32 	%r202, %r430, 3;
	setp.ge.s32 	%p62, %r202, %r80;
	@%p62 bra 	$L__BB0_71;
	mul.f32 	%f1348, %f27, %f137;
	mul.f32 	%f1349, %f28, %f138;
	sub.f32 	%f1350, %f1348, %f1349;
	mul.f32 	%f1351, %f28, %f137;
	fma.rn.f32 	%f1352, %f27, %f138, %f1351;
	ld.shared.f32 	%f1353, [_ZZ18dft2d_kernel_tiledPKfP6float2iiE4tile+76];
	fma.rn.f32 	%f3446, %f1350, %f1353, %f3446;
	fma.rn.f32 	%f3447, %f1352, %f1353, %f3447;
	mul.f32 	%f1354, %f9, %f137;
	mul.f32 	%f1355, %f8, %f138;
	sub.f32 	%f141, %f1354, %f1355;
	mul.f32 	%f1356, %f8, %f137;
	fma.rn.f32 	%f142, %f9, %f138, %f1356;
	add.s32 	%r203, %r430, 4;
	setp.ge.s32 	%p63, %r203, %r80;
	@%p63 bra 	$L__BB0_71;
	mul.f32 	%f1357, %f27, %f141;
	mul.f32 	%f1358, %f28, %f142;
	sub.f32 	%f1359, %f1357, %f1358;
	mul.f32 	%f1360, %f28, %f141;
	fma.rn.f32 	%f1361, %f27, %f142, %f1360;
	ld.shared.f32 	%f1362, [_ZZ18dft2d_kernel_tiledPKfP6float2iiE4tile+80];
	fma.rn.f32 	%f3446, %f1359, %f1362, %f3446;
	fma.rn.f32 	%f3447, %f1361, %f1362, %f3447;
	mul.f32 	%f1363, %f9, %f141;
	mul.f32 	%f1364, %f8, %f142;
	sub.f32 	%f145, %f1363, %f1364;
	mul.f32 	%f1365, %f8, %f141;
	fma.rn.f32 	%f146, %f9, %f142, %f1365;
	add.s32 	%r204, %r430, 5;
	setp.ge.s32 	%p64, %r204, %r80;
	@%p64 bra 	$L__BB0_71;
	mul.f32 	%f1366, %f27, %f145;
	mul.f32 	%f1367, %f28, %f146;
	sub.f32 	%f1368, %f1366, %f1367;
	mul.f32 	%f1369, %f28, %f145;
	fma.rn.f32 	%f1370, %f27, %f146, %f1369;
	ld.shared.f32 	%f1371, [_ZZ18dft2d_kernel_tiledPKfP6float2iiE4tile+84];
	fma.rn.f32 	%f3446, %f1368, %f1371, %f3446;
	fma.rn.f32 	%f3447, %f1370, %f1371, %f3447;
	mul.f32 	%f1372, %f9, %f145;
	mul.f32 	%f1373, %f8, %f146;
	sub.f32 	%f149, %f1372, %f1373;
	mul.f32 	%f1374, %f8, %f145;
	fma.rn.f32 	%f150, %f9, %f146, %f1374;
	add.s32 	%r205, %r430, 6;
	setp.ge.s32 	%p65, %r205, %r80;
	@%p65 bra 	$L__BB0_71;
	mul.f32 	%f1375, %f27, %f149;
	mul.f32 	%f1376, %f28, %f150;
	sub.f32 	%f1377, %f1375, %f1376;
	mul.f32 	%f1378, %f28, %f149;
	fma.rn.f32 	%f1379, %f27, %f150, %f1378;
	ld.shared.f32 	%f1380, [_ZZ18dft2d_kernel_tiledPKfP6float2iiE4tile+88];
	fma.rn.f32 	%f3446, %f1377, %f1380, %f3446;
	fma.rn.f32 	%f3447, %f1379, %f1380, %f3447;
	mul.f32 	%f1381, %f9, %f149;
	mul.f32 	%f1382, %f8, %f150;
	sub.f32 	%f153, %f1381, %f1382;
	mul.f32 	%f1383, %f8, %f149;
	fma.rn.f32 	%f154, %f9, %f150, %f1383;
	add.s32 	%r206, %r430, 7;
	setp.ge.s32 	%p66, %r206, %r80;
	@%p66 bra 	$L__BB0_71;
	mul.f32 	%f1384, %f27, %f153;
	mul.f32 	%f1385, %f28, %f154;
	sub.f32 	%f1386, %f1384, %f1385;
	mul.f32 	%f1387, %f28, %f153;
	fma.rn.f32 	%f1388, %f27, %f154, %f1387;
	ld.shared.f32 	%f1389, [_ZZ18dft2d_kernel_tiledPKfP6float2iiE4tile+92];
	fma.rn.f32 	%f3446, %f1386, %f1389, %f3446;
	fma.rn.f32 	%f3447, %f1388, %f1389, %f3447;
	mul.f32 	%f1390, %f9, %f153;
	mul.f32 	%f1391, %f8, %f154;
	sub.f32 	%f157, %f1390, %f1391;
	mul.f32 	%f1392, %f8, %f153;
	fma.rn.f32 	%f158, %f9, %f154, %f1392;
	add.s32 	%r207, %r430, 8;
	setp.ge.s32 	%p67, %r207, %r80;
	@%p67 bra 	$L__BB0_71;
	mul.f32 	%f1393, %f27, %f157;
	mul.f32 	%f1394, %f28, %f158;
	sub.f32 	%f1395, %f1393, %f1394;
	mul.f32 	%f1396, %f28, %f157;
	fma.rn.f32 	%f1397, %f27, %f158, %f1396;
	ld.shared.f32 	%f1398, [_ZZ18dft2d_kernel_tiledPKfP6float2iiE4tile+96];
	fma.rn.f32 	%f3446, %f1395, %f1398, %f3446;
	fma.rn.f32 	%f3447, %f1397, %f1398, %f3447;
	mul.f32 	%f1399, %f9, %f157;
	mul.f32 	%f1400, %f8, %f158;
	sub.f32 	%f161, %f1399, %f1400;
	mul.f32 	%f1401, %f8, %f157;
	fma.rn.f32 	%f162, %f9, %f158, %f1401;
	add.s32 	%r208, %r430, 9;
	setp.ge.s32 	%p68, %r208, %r80;
	@%p68 bra 	$L__BB0_71;
	mul.f32 	%f1402, %f27, %f161;
	mul.f32 	%f1403, %f28, %f162;
	sub.f32 	%f1404, %f1402, %f1403;
	mul.f32 	%f1405, %f28, %f161;
	fma.rn.f32 	%f1406, %f27, %f162, %f1405;
	ld.shared.f32 	%f1407, [_ZZ18dft2d_kernel_tiledPKfP6float2iiE4tile+100];
	fma.rn.f32 	%f3446, %f1404, %f1407, %f3446;
	fma.rn.f32 	%f3447, %f1406, %f1407, %f3447;
	mul.f32 	%f1408, %f9, %f161;
	mul.f32 	%f1409, %f8, %f162;
	sub.f32 	%f165, %f1408, %f1409;
	mul.f32 	%f1410, %f8, %f161;
	fma.rn.f32 	%f166, %f9, %f162, %f1410;
	add.s32 	%r209, %r430, 10;
	setp.ge.s32 	%p69, %r209, %r80;
	@%p69 bra 	$L__BB0_71;
	mul.f32 	%f1411, %f27, %f165;
	mul.f32 	%f1412, %f28, %f166;
	sub.f32 	%f1413, %f1411, %f1412;
	mul.f32 	%f1414, %f28, %f165;
	fma.rn.f32 	%f1415, %f27, %f166, %f1414;
	ld.shared.f32 	%f1416, [_ZZ18dft2d_kernel_tiledPKfP6float2iiE4tile+104];
	fma.rn.f32 	%f3446, %f1413, %f1416, %f3446;
	fma.rn.f32 	%f3447, %f1415, %f1416, %f3447;
	mul.f32 	%f1417, %f9, %f165;
	mul.f32 	%f1418, %f8, %f166;
	sub.f32 	%f169, %f1417, %f1418;
	mul.f32 	%f1419, %f8, %f165;
	fma.rn.f32 	%f170, %f9, %f166, %f1419;
	add.s32 	%r210, %r430, 11;
	setp.ge.s32 	%p70, %r210, %r80;
	@%p70 bra 	$L__BB0_71;
	mul.f32 	%f1420, %f27, %f169;
	mul.f32 	%f1421, %f28, %f170;
	sub.f32 	%f1422, %f1420, %f1421;
	mul.f32 	%f1423, %f28, %f169;
	fma.rn.f32 	%f1424, %f27, %f170, %f1423;
	ld.shared.f32 	%f1425, [_ZZ18dft2d_kernel_tiledPKfP6float2iiE4tile+108];
	fma.rn.f32 	%f3446, %f1422, %f1425, %f3446;
	fma.rn.f32 	%f3447, %f1424, %f1425, %f3447;
	mul.f32 	%f1426, %f9, %f169;
	mul.f32 	%f1427, %f8, %f170;
	sub.f32 	%f173, %f1426, %f1427;
	mul.f32 	%f1428, %f8, %f169;
	fma.rn.f32 	%f174, %f9, %f170, %f1428;
	add.s32 	%r211, %r430, 12;
	setp.ge.s32 	%p71, %r211, %r80;
	@%p71 bra 	$L__BB0_71;
	mul.f32 	%f1429, %f27, %f173;
	mul.f32 	%f1430, %f28, %f174;
	sub.f32 	%f1431, %f1429, %f1430;
	mul.f32 	%f1432, %f28, %f173;
	fma.rn.f32 	%f1433, %f27, %f174, %f1432;
	ld.shared.f32 	%f1434, [_ZZ18dft2d_kernel_tiledPKfP6float2iiE4tile+112];
	fma.rn.f32 	%f3446, %f1431, %f1434, %f3446;
	fma.rn.f32 	%f3447, %f1433, %f1434, %f3447;
	mul.f32 	%f1435, %f9, %f173;
	mul.f32 	%f1436, %f8, %f174;
	sub.f32 	%f177, %f1435, %f1436;
	mul.f32 	%f1437, %f8, %f173;
	fma.rn.f32 	%f178, %f9, %f174, %f1437;
	add.s32 	%r212, %r430, 13;
	setp.ge.s32 	%p72, %r212, %r80;
	@%p72 bra 	$L__BB0_71;
	mul.f32 	%f1438, %f27, %f177;
	mul.f32 	%f1439, %f28, %f178;
	sub.f32 	%f1440, %f1438, %f1439;
	mul.f32 	%f1441, %f28, %f177;
	fma.rn.f32 	%f1442, %f27, %f178, %f1441;
	ld.shared.f32 	%f1443, [_ZZ18dft2d_kernel_tiledPKfP6float2iiE4tile+116];
	fma.rn.f32 	%f3446, %f1440, %f1443, %f3446;
	fma.rn.f32 	%f3447, %f1442, %f1443, %f3447;
	mul.f32 	%f1444, %f9, %f177;
	mul.f32 	%f1445, %f8, %f178;
	sub.f32 	%f181, %f1444, %f1445;
	mul.f32 	%f1446, %f8, %f177;
	fma.rn.f32 	%f182, %f9, %f178, %f1446;
	add.s32 	%r213, %r430, 14;
	setp.ge.s32 	%p73, %r213, %r80;
	@%p73 bra 	$L__BB0_71;
	mul.f32 	%f1447, %f27, %f181;
	mul.f32 	%f1448, %f28, %f182;
	sub.f32 	%f1449, %f1447, %f1448;
	mul.f32 	%f1450, %f28, %f181;
	fma.rn.f32 	%f1451, %f27, %f182, %f1450;
	ld.shared.f32 	%f1452, [_ZZ18dft2d_kernel_tiledPKfP6float2iiE4tile+120];
	fma.rn.f32 	%f3446, %f1449, %f1452, %f3446;
	fma.rn.f32 	%f3447, %f1451, %f1452, %f3447;
	mul.f32 	%f1453, %f9, %f181;
	mul.f32 	%f1454, %f8, %f182;
	sub.f32 	%f185, %f1453, %f1454;
	mul.f32 	%f1455, %f8, %f181;
	fma.rn.f32 	%f186, %f9, %f182, %f1455;
	add.s32 	%r214, %r430, 15;
	setp.ge.s32 	%p74, %r214, %r80;
	@%p74 bra 	$L__BB0_71;
	mul.f32 	%f1456, %f27, %f185;
	mul.f32 	%f1457, %f28, %f186;
	sub.f32 	%f1458, %f1456, %f1457;
	mul.f32 	%f1459, %f28, %f185;
	fma.rn.f32 	%f1460, %f27, %f186, %f1459;
	ld.shared.f32 	%f1461, [_ZZ18dft2d_kernel_tiledPKfP6float2iiE4tile+124];
	fma.rn.f32 	%f3446, %f1458, %f1461, %f3446;
	fma.rn.f32 	%f3447, %f1460, %f1461, %f3447;
$L__BB0_71:
	add.s32 	%r215, %r425, 2;
	setp.ge.s32 	%p75, %r215, %r82;
	@%p75 bra 	$L__BB0_309;
	mul.f32 	%f1462, %f29, %f68;
	mul.f32 	%f1463, %f30, %f67;
	sub.f32 	%f1464, %f1462, %f1463;
	mul.f32 	%f1465, %f30, %f68;
	fma.rn.f32 	%f1466, %f29, %f67, %f1465;
	ld.shared.f32 	%f1467, [_ZZ18dft2d_kernel_tiledPKfP6float2iiE4tile+128];
	fma.rn.f32 	%f3446, %f1464, %f1467, %f3446;
	fma.rn.f32 	%f3447, %f1466, %f1467, %f3447;
	@%p44 bra 	$L__BB0_88;
	mul.f32 	%f1468, %f29, %f71;
	mul.f32 	%f1469, %f30, %f72;
	sub.f32 	%f1470, %f1468, %f1469;
	mul.f32 	%f1471, %f30, %f71;
	fma.rn.f32 	%f1472, %f29, %f72, %f1471;
	ld.shared.f32 	%f1473, [_ZZ18dft2d_kernel_tiledPKfP6float2iiE4tile+132];
	fma.rn.f32 	%f3446, %f1470, %f1473, %f3446;
	fma.rn.f32 	%f3447, %f1472, %f1473, %f3447;
	mul.f32 	%f1474, %f8, %f71;
	fma.rn.f32 	%f195, %f9, %f72, %f1474;
	add.s32 	%r216, %r430, 2;
	setp.ge.s32 	%p77, %r216, %r80;
	@%p77 bra 	$L__BB0_88;
	mul.f32 	%f1475, %f8, %f72;
	mul.f32 	%f1476, %f9, %f71;
	sub.f32 	%f1477, %f1476, %f1475;
	mul.f32 	%f1478, %f29, %f1477;
	mul.f32 	%f1479, %f30, %f195;
	sub.f32 	%f1480, %f1478, %f1479;
	mul.f32 	%f1481, %f30, %f1477;
	fma.rn.f32 	%f1482, %f29, %f195, %f1481;
	ld.shared.f32 	%f1483, [_ZZ18dft2d_kernel_tiledPKfP6float2iiE4tile+136];
	fma.rn.f32 	%f3446, %f1480, %f1483, %f3446;
	fma.rn.f32 	%f3447, %f1482, %f1483, %f3447;
	mul.f32 	%f1484, %f9, %f1477;
	mul.f32 	%f1485, %f8, %f195;
	sub.f32 	%f198, %f1484, %f1485;
	mul.f32 	%f1486, %f8, %f1477;
	fma.rn.f32 	%f199, %f9, %f195, %f1486;
	add.s32 	%r217, %r430, 3;
	setp.ge.s32 	%p78, %r217, %r80;
	@%p78 bra 	$L__BB0_88;
	mul.f32 	%f1487, %f29, %f198;
	mul.f32 	%f1488, %f30, %f199;
	sub.f32 	%f1489, %f1487, %f1488;
	mul.f32 	%f1490, %f30, %f198;
	fma.rn.f32 	%f1491, %f29, %f199, %f1490;
	ld.shared.f32 	%f1492, [_ZZ18dft2d_kernel_tiledPKfP6float2iiE4tile+140];
	fma.rn.f32 	%f3446, %f1489, %f1492, %f3446;
	fma.rn.f32 	%f3447, %f1491, %f1492, %f3447;
	mul.f32 	%f1493, %f9, %f198;
	mul.f32 	%f1494, %f8, %f199;
	sub.f32 	%f202, %f1493, %f1494;
	mul.f32 	%f1495, %f8, %f198;
	fma.rn.f32 	%f203, %f9, %f199, %f1495;
	add.s32 	%r218, %r430, 4;
	setp.ge.s32 	%p79, %r218, %r80;
	@%p79 bra 	$L__BB0_88;
	mul.f32 	%f1496, %f29, %f202;
	mul.f32 	%f1497, %f30, %f203;
	sub.f32 	%f1498, %f1496, %f1497;
	mul.f32 	%f1499, %f30, %f202;
	fma.rn.f32 	%f1500, %f29, %f203, %f1499;
	ld.shared.f32 	%f1501, [_ZZ18dft2d_kernel_tiledPKfP6float2iiE4tile+144];
	fma.rn.f32 	%f3446, %f1498, %f1501, %f3446;
	fma.rn.f32 	%f3447, %f1500, %f1501, %f3447;
	mul.f32 	%f1502, %f9, %f202;
	mul.f32 	%f1503, %f8, %f203;
	sub.f32 	%f206, %f1502, %f1503;
	mul.f32 	%f1504, %f8, %f202;
	fma.rn.f32 	%f207, %f9, %f203, %f1504;
	add.s32 	%r219, %r430, 5;
	setp.ge.s32 	%p80, %r219, %r80;
	@%p80 bra 	$L__BB0_88;
	mul.f32 	%f1505, %f29, %f206;
	mul.f32 	%f1506, %f30, %f207;
	sub.f32 	%f1507, %f1505, %f1506;
	mul.f32 	%f1508, %f30, %f206;
	fma.rn.f32 	%f1509, %f29, %f207, %f1508;
	ld.shared.f32 	%f1510, [_ZZ18dft2d_kernel_tiledPKfP6float2iiE4tile+148];
	fma.rn.f32 	%f3446, %f1507, %f1510, %f3446;
	fma.rn.f32 	%f3447, %f1509, %f1510, %f3447;
	mul.f32 	%f1511, %f9, %f206;
	mul.f32 	%f1512, %f8, %f207;
	sub.f32 	%f210, %f1511, %f1512;
	mul.f32 	%f1513, %f8, %f206;
	fma.rn.f32 	%f211, %f9, %f207, %f1513;
	add.s32 	%r220, %r430, 6;
	setp.ge.s32 	%p81, %r220, %r80;
	@%p81 bra 	$L__BB0_88;
	mul.f32 	%f1514, %f29, %f210;
	mul.f32 	%f1515, %f30, %f211;
	sub.f32 	%f1516, %f1514, %f1515;
	mul.f32 	%f1517, %f30, %f210;
	fma.rn.f32 	%f1518, %f29, %f211, %f1517;
	ld.shared.f32 	%f1519, [_ZZ18dft2d_kernel_tiledPKfP6float2iiE4tile+152];
	fma.rn.f32 	%f3446, %f1516, %f1519, %f3446;
	fma.rn.f32 	%f3447, %f1518, %f1519, %f3447;
	mul.f32 	%f1520, %f9, %f210;
	mul.f32 	%f1521, %f8, %f211;
	sub.f32 	%f214, %f1520, %f1521;
	mul.f32 	%f1522, %f8, %f210;
	fma.rn.f32 	%f215, %f9, %f211, %f1522;
	add.s32 	%r221, %r430, 7;
	setp.ge.s32 	%p82, %r221, %r80;
	@%p82 bra 	$L__BB0_88;
	mul.f32 	%f1523, %f29, %f214;
	mul.f32 	%f1524, %f30, %f215;
	sub.f32 	%f1525, %f1523, %f1524;
	mul.f32 	%f1526, %f30, %f214;
	fma.rn.f32 	%f1527, %f29, %f215, %f1526;
	ld.shared.f32 	%f1528, [_ZZ18dft2d_kernel_tiledPKfP6float2iiE4tile+156];
	fma.rn.f32 	%f3446, %f1525, %f1528, %f3446;
	fma.rn.f32 	%f3447, %f1527, %f1528, %f3447;
	mul.f32 	%f1529, %f9, %f214;
	mul.f32 	%f1530, %f8, %f215;
	sub.f32 	%f218, %f1529, %f1530;
	mul.f32 	%f1531, %f8, %f214;
	fma.rn.f32 	%f219, %f9, %f215, %f1531;
	add.s32 	%r222, %r430, 8;
	setp.ge.s32 	%p83, %r222, %r80;
	@%p83 bra 	$L__BB0_88;
	mul.f32 	%f1532, %f29, %f218;
	mul.f32 	%f1533, %f30, %f219;
	sub.f32 	%f1534, %f1532, %f1533;
	mul.f32 	%f1535, %f30, %f218;
	fma.rn.f32 	%f1536, %f29, %f219, %f1535;
	ld.shared.f32 	%f1537, [_ZZ18dft2d_kernel_tiledPKfP6float2iiE4tile+160];
	fma.rn.f32 	%f3446, %f1534, %f1537, %f3446;
	fma.rn.f32 	%f3447, %f1536, %f1537, %f3447;
	mul.f32 	%f1538, %f9, %f218;
	mul.f32 	%f1539, %f8, %f219;
	sub.f32 	%f222, %f1538, %f1539;
	mul.f32 	%f1540, %f8, %f218;
	fma.rn.f32 	%f223, %f9, %f219, %f1540;
	add.s32 	%r223, %r430, 9;
	setp.ge.s32 	%p84, %r223, %r80;
	@%p84 bra 	$L__BB0_88;
	mul.f32 	%f1541, %f29, %f222;
	mul.f32 	%f1542, %f30, %f223;
	sub.f32 	%f1543, %f1541, %f1542;
	mul.f32 	%f1544, %f30, %f222;
	fma.rn.f32 	%f1545, %f29, %f223, %f1544;
	ld.shared.f32 	%f1546, [_ZZ18dft2d_kernel_tiledPKfP6float2iiE4tile+164];
	fma.rn.f32 	%f3446, %f1543, %f1546, %f3446;
	fma.rn.f32 	%f3447, %f1545, %f1546, %f3447;
	mul.f32 	%f1547, %f9, %f222;
	mul.f32 	%f1548, %f8, %f223;
	sub.f32 	%f226, %f1547, %f1548;
	mul.f32 	%f1549, %f8, %f222;
	fma.rn.f32 	%f227, %f9, %f223, %f1549;
	add.s32 	%r224, %r430, 10;
	setp.ge.s32 	%p85, %r224, %r80;
	@%p85 bra 	$L__BB0_88;
	mul.f32 	%f1550, %f29, %f226;
	mul.f32 	%f1551, %f30, %f227;
	sub.f32 	%f1552, %f1550, %f1551;
	mul.f32 	%f1553, %f30, %f226;
	fma.rn.f32 	%f1554, %f29, %f227, %f1553;
	ld.shared.f32 	%f1555, [_ZZ18dft2d_kernel_tiledPKfP6float2iiE4tile+168];
	fma.rn.f32 	%f3446, %f1552, %f1555, %f3446;
	fma.rn.f32 	%f3447, %f1554, %f1555, %f3447;
	mul.f32 	%f1556, %f9, %f226;
	mul.f32 	%f1557, %f8, %f227;
	sub.f32 	%f230, %f1556, %f1557;
	mul.f32 	%f1558, %f8, %f226;
	fma.rn.f32 	%f231, %f9, %f227, %f1558;
	add.s32 	%r225, %r430, 11;
	setp.ge.s32 	%p86, %r225, %r80;
	@%p86 bra 	$L__BB0_88;
	mul.f32 	%f1559, %f29, %f230;
	mul.f32 	%f1560, %f30, %f231;
	sub.f32 	%f1561, %f1559, %f1560;
	mul.f32 	%f1562, %f30, %f230;
	fma.rn.f32 	%f1563, %f29, %f231, %f1562;
	ld.shared.f32 	%f1564, [_ZZ18dft2d_kernel_tiledPKfP6float2iiE4tile+172];
	fma.rn.f32 	%f3446, %f1561, %f1564, %f3446;
	fma.rn.f32 	%f3447, %f1563, %f1564, %f3447;
	mul.f32 	%f1565, %f9, %f230;
	mul.f32 	%f1566, %f8, %f231;
	sub.f32 	%f234, %f1565, %f1566;
	mul.f32 	%f1567, %f8, %f230;
	fma.rn.f32 	%f235, %f9, %f231, %f1567;
	add.s32 	%r226, %r430, 12;
	setp.ge.s32 	%p87, %r226, %r80;
	@%p87 bra 	$L__BB0_88;
	mul.f32 	%f1568, %f29, %f234;
	mul.f32 	%f1569, %f30, %f235;
	sub.f32 	%f1570, %f1568, %f1569;
	mul.f32 	%f1571, %f30, %f234;
	fma.rn.f32 	%f1572, %f29, %f235, %f1571;
	ld.shared.f32 	%f1573, [_ZZ18dft2d_kernel_tiledPKfP6float2iiE4tile+176];
	fma.rn.f32 	%f3446, %f1570, %f1573, %f3446;
	fma.rn.f32 	%f3447, %f1572, %f1573, %f3447;
	mul.f32 	%f1574, %f9, %f234;
	mul.f32 	%f1575, %f8, %f235;
	sub.f32 	%f238, %f1574, %f1575;
	mul.f32 	%f1576, %f8, %f234;
	fma.rn.f32 	%f239, %f9, %f235, %f1576;
	add.s32 	%r227, %r430, 13;
	setp.ge.s32 	%p88, %r227, %r80;
	@%p88 bra 	$L__BB0_88;
	mul.f32 	%f1577, %f29, %f238;
	mul.f32 	%f1578, %f30, %f239;
	sub.f32 	%f1579, %f1577, %f1578;
	mul.f32 	%f1580, %f30, %f238;
	fma.rn.f32 	%f1581, %f29, %f239, %f1580;
	ld.shared.f32 	%f1582, [_ZZ18dft2d_kernel_tiledPKfP6float2iiE4tile+180];
	fma.rn.f32 	%f3446, %f1579, %f1582, %f3446;
	fma.rn.f32 	%f3447, %f1581, %f1582, %f3447;
	mul.f32 	%f1583, %f9, %f238;
	mul.f32 	%f1584, %f8, %f239;
	sub.f32 	%f242, %f1583, %f1584;
	mul.f32 	%f1585, %f8, %f238;
	fma.rn.f32 	%f243, %f9, %f239, %f1585;
	add.s32 	%r228, %r430, 14;
	setp.ge.s32 	%p89, %r228, %r80;
	@%p89 bra 	$L__BB0_88;
	mul.f32 	%f1586, %f29, %f242;
	mul.f32 	%f1587, %f30, %f243;
	sub.f32 	%f1588, %f1586, %f1587;
	mul.f32 	%f1589, %f30, %f242;
	fma.rn.f32 	%f1590, %f29, %f243, %f1589;
	ld.shared.f32 	%f1591, [_ZZ18dft2d_kernel_tiledPKfP6float2iiE4tile+184];
	fma.rn.f32 	%f3446, %f1588, %f1591, %f3446;
	fma.rn.f32 	%f3447, %f1590, %f1591, %f3447;
	mul.f32 	%f1592, %f9, %f242;
	mul.f32 	%f1593, %f8, %f243;
	sub.f32 	%f246, %f1592, %f1593;
	mul.f32 	%f1594, %f8, %f242;
	fma.rn.f32 	%f247, %f9, %f243, %f1594;
	add.s32 	%r229, %r430, 15;
	setp.ge.s32 	%p90, %r229, %r80;
	@%p90 bra 	$L__BB0_88;
	mul.f32 	%f1595, %f29, %f246;
	mul.f32 	%f1596, %f30, %f247;
	sub.f32 	%f1597, %f1595, %f1596;
	mul.f32 	%f1598, %f30, %f246;
	fma.rn.f32 	%f1599, %f29, %f247, %f1598;
	ld.shared.f32 	%f1600, [_ZZ18dft2d_kernel_tiledPKfP6float2iiE4tile+188];
	fma.rn.f32 	%f3446, %f1597, %f1600, %f3446;
	fma.rn.f32 	%f3447, %f1599, %f1600, %f3447;
$L__BB0_88:
	add.s32 	%r230, %r425, 3;
	setp.ge.s32 	%p91, %r230, %r82;
	@%p91 bra 	$L__BB0_309;
	mul.f32 	%f1601, %f31, %f68;
	mul.f32 	%f1602, %f32, %f67;
	sub.f32 	%f1603, %f1601, %f1602;
	mul.f32 	%f1604, %f32, %f68;
	fma.rn.f32 	%f1605, %f31, %f67, %f1604;
	ld.shared.f32 	%f1606, [_ZZ18dft2d_kernel_tiledPKfP6float2iiE4tile+192];
	fma.rn.f32 	%f3446, %f1603, %f1606, %f3446;
	fma.rn.f32 	%f3447, %f1605, %f1606, %f3447;
	@%p44 bra 	$L__BB0_105;
	mul.f32 	%f1607, %f31, %f71;
	mul.f32 	%f1608, %f32, %f72;
	sub.f32 	%f1609, %f1607, %f1608;
	mul.f32 	%f1610, %f32, %f71;
	fma.rn.f32 	%f1611, %f31, %f72, %f1610;
	ld.shared.f32 	%f1612, [_ZZ18dft2d_kernel_tiledPKfP6float2iiE4tile+196];
	fma.rn.f32 	%f3446, %f1609, %f1612, %f3446;
	fma.rn.f32 	%f3447, %f1611, %f1612, %f3447;
	mul.f32 	%f1613, %f8, %f71;
	fma.rn.f32 	%f256, %f9, %f72, %f1613;
	add.s32 	%r231, %r430, 2;
	setp.ge.s32 	%p93, %r231, %r80;
	@%p93 bra 	$L__BB0_105;
	mul.f32 	%f1614, %f8, %f72;
	mul.f32 	%f1615, %f9, %f71;
	sub.f32 	%f1616, %f1615, %f1614;
	mul.f32 	%f1617, %f31, %f1616;
	mul.f32 	%f1618, %f32, %f256;
	sub.f32 	%f1619, %f1617, %f1618;
	mul.f32 	%f1620, %f32, %f1616;
	fma.rn.f32 	%f1621, %f31, %f256, %f1620;
	ld.shared.f32 	%f1622, [_ZZ18dft2d_kernel_tiledPKfP6float2iiE4tile+200];
	fma.rn.f32 	%f3446, %f1619, %f1622, %f3446;
	fma.rn.f32 	%f3447, %f1621, %f1622, %f3447;
	mul.f32 	%f1623, %f9, %f1616;
	mul.f32 	%f1624, %f8, %f256;
	sub.f32 	%f259, %f1623, %f1624;
	mul.f32 	%f1625, %f8, %f1616;
	fma.rn.f32 	%f260, %f9, %f256, %f1625;
	add.s32 	%r232, %r430, 3;
	setp.ge.s32 	%p94, %r232, %r80;
	@%p94 bra 	$L__BB0_105;
	mul.f32 	%f1626, %f31, %f259;
	mul.f32 	%f1627, %f32, %f260;
	sub.f32 	%f1628, %f1626, %f1627;
	mul.f32 	%f1629, %f32, %f259;
	fma.rn.f32 	%f1630, %f31, %f260, %f1629;
	ld.shared.f32 	%f1631, [_ZZ18dft2d_kernel_tiledPKfP6float2iiE4tile+204];
	fma.rn.f32 	%f3446, %f1628, %f1631, %f3446;
	fma.rn.f32 	%f3447, %f1630, %f1631, %f3447;
	mul.f32 	%f1632, %f9, %f259;
	mul.f32 	%f1633, %f8, %f260;
	sub.f32 	%f263, %f1632, %f1633;
	mul.f32 	%f1634, %f8, %f259;
	fma.rn.f32 	%f264, %f9, %f260, %f1634;
	add.s32 	%r233, %r430, 4;
	setp.ge.s32 	%p95, %r233, %r80;
	@%p95 bra 	$L__BB0_105;
	mul.f32 	%f1635, %f31, %f263;
	mul.f32 	%f1636, %f32, %f264;
	sub.f32 	%f1637, %f1635, %f1636;
	mul.f32 	%f1638, %f32, %f263;
	fma.rn.f32 	%f1639, %f31, %f264, %f1638;
	ld.shared.f32 	%f1640, [_ZZ18dft2d_kernel_tiledPKfP6float2iiE4tile+208];
	fma.rn.f32 	%f3446, %f1637, %f1640, %f3446;
	fma.rn.f32 	%f3447, %f1639, %f1640, %f3447;
	mul.f32 	%f1641, %f9, %f263;
	mul.f32 	%f1642, %f8, %f264;
	sub.f32 	%f267, %f1641, %f1642;
	mul.f32 	%f1643, %f8, %f263;
	fma.rn.f32 	%f268, %f9, %f264, %f1643;
	add.s32 	%r234, %r430, 5;
	setp.ge.s32 	%p96, %r234, %r80;
	@%p96 bra 	$L__BB0_105;
	mul.f32 	%f1644, %f31, %f267;
	mul.f32 	%f1645, %f32, %f268;
	sub.f32 	%f1646, %f1644, %f1645;
	mul.f32 	%f1647, %f32, %f267;
	fma.rn.f32 	%f1648, %f31, %f268, %f1647;
	ld.shared.f32 	%f1649, [_ZZ18dft2d_kernel_tiledPKfP6float2iiE4tile+212];
	fma.rn.f32 	%f3446, %f1646, %f1649, %f3446;
	fma.rn.f32 	%f3447, %f1648, %f1649, %f3447;
	mul.f32 	%f1650, %f9, %f267;
	mul.f32 	%f1651, %f8, %f268;
	sub.f32 	%f271, %f1650, %f1651;
	mul.f32 	%f1652, %f8, %f267;
	fma.rn.f32 	%f272, %f9, %f268, %f1652;
	add.s32 	%r235, %r430, 6;
	setp.ge.s32 	%p97, %r235, %r80;
	@%p97 bra 	$L__BB0_105;
	mul.f32 	%f1653, %f31, %f271;
	mul.f32 	%f1654, %f32, %f272;
	sub.f32 	%f1655, %f1653, %f1654;
	mul.f32 	%f1656, %f32, %f271;
	fma.rn.f32 	%f1657, %f31, %f272, %f1656;
	ld.shared.f32 	%f1658, [_ZZ18dft2d_kernel_tiledPKfP6float2iiE4tile+216];
	fma.rn.f32 	%f3446, %f1655, %f1658, %f3446;
	fma.rn.f32 	%f3447, %f1657, %f1658, %f3447;
	mul.f32 	%f1659, %f9, %f271;
	mul.f32 	%f1660, %f8, %f272;
	sub.f32 	%f275, %f1659, %f1660;
	mul.f32 	%f1661, %f8, %f271;
	fma.rn.f32 	%f276, %f9, %f272, %f1661;
	add.s32 	%r236, %r430, 7;
	setp.ge.s32 	%p98, %r236, %r80;
	@%p98 bra 	$L__BB0_105;
	mul.f32 	%f1662, %f31, %f275;
	mul.f32 	%f1663, %f32, %f276;
	sub.f32 	%f1664, %f1662, %f1663;
	mul.f32 	%f1665, %f32, %f275;
	fma.rn.f32 	%f1666, %f31, %f276, %f1665;
	ld.shared.f32 	%f1667, [_ZZ18dft2d_kernel_tiledPKfP6float2iiE4tile+220];
	fma.rn.f32 	%f3446, %f1664, %f1667, %f3446;
	fma.rn.f32 	%f3447, %f1666, %f1667, %f3447;
	mul.f32 	%f1668, %f9, %f275;
	mul.f32 	%f1669, %f8, %f276;
	sub.f32 	%f279, %f1668, %f1669;
	mul.f32 	%f1670, %f8, %f275;
	fma.rn.f32 	%f280, %f9, %f276, %f1670;
	add.s32 	%r237, %r430, 8;
	setp.ge.s32 	%p99, %r237, %r80;
	@%p99 bra 	$L__BB0_105;
	mul.f32 	%f1671, %f31, %f279;
	mul.f32 	%f1672, %f32, %f280;
	sub.f32 	%f1673, %f1671, %f1672;
	mul.f32 	%f1674, %f32, %f279;
	fma.rn.f32 	%f1675, %f31, %f280, %f1674;
	ld.shared.f32 	%f1676, [_ZZ18dft2d_kernel_tiledPKfP6float2iiE4tile+224];
	fma.rn.f32 	%f3446, %f1673, %f1676, %f3446;
	fma.rn.f32 	%f3447, %f1675, %f1676, %f3447;
	mul.f32 	%f1677, %f9, %f279;
	mul.f32 	%f1678, %f8, %f280;
	sub.f32 	%f283, %f1677, %f1678;
	mul.f32 	%f1679, %f8, %f279;
	fma.rn.f32 	%f284, %f9, %f280, %f1679;
	add.s32 	%r238, %r430, 9;
	setp.ge.s32 	%p100, %r238, %r80;
	@%p100 bra 	$L__BB0_105;
	mul.f32 	%f1680, %f31, %f283;
	mul.f32 	%f1681, %f32, %f284;
	sub.f32 	%f1682, %f1680, %f1681;
	mul.f32 	%f1683, %f32, %f283;
	fma.rn.f32 	%f1684, %f31, %f284, %f1683;
	ld.shared.f32 	%f1685, [_ZZ18dft2d_kernel_tiledPKfP6float2iiE4tile+228];
	fma.rn.f32 	%f3446, %f1682, %f1685, %f3446;
	fma.rn.f32 	%f3447, %f1684, %f1685, %f3447;
	mul.f32 	%f1686, %f9, %f283;
	mul.f32 	%f1687, %f8, %f284;
	sub.f32 	%f287, %f1686, %f1687;
	mul.f32 	%f1688, %f8, %f283;
	fma.rn.f32 	%f288, %f9, %f284, %f1688;
	add.s32 	%r239, %r430, 10;
	setp.ge.s32 	%p101, %r239, %r80;
	@%p101 bra 	$L__BB0_105;
	mul.f32 	%f1689, %f31, %f287;
	mul.f32 	%f1690, %f32, %f288;
	sub.f32 	%f1691, %f1689, %f1690;
	mul.f32 	%f1692, %f32, %f287;
	fma.rn.f32 	%f1693, %f31, %f288, %f1692;
	ld.shared.f32 	%f1694, [_ZZ18dft2d_kernel_tiledPKfP6float2iiE4tile+232];
	fma.rn.f32 	%f3446, %f1691, %f1694, %f3446;
	fma.rn.f32 	%f3447, %f1693, %f1694, %f3447;
	mul.f32 	%f1695, %f9, %f287;
	mul.f32 	%f1696, %f8, %f288;
	sub.f32 	%f291, %f1695, %f1696;
	mul.f32 	%f1697, %f8, %f287;
	fma.rn.f32 	%f292, %f9, %f288, %f1697;
	add.s32 	%r240, %r430, 11;
	setp.ge.s32 	%p102, %r240, %r80;
	@%p102 bra 	$L__BB0_105;
	mul.f32 	%f1698, %f31, %f291;
	mul.f32 	%f1699, %f32, %f292;
	sub.f32 	%f1700, %f1698, %f1699;
	mul.f32 	%f1701, %f32, %f291;
	fma.rn.f32 	%f1702, %f31, %f292, %f1701;
	ld.shared.f32 	%f1703, [_ZZ18dft2d_kernel_tiledPKfP6float2iiE4tile+236];
	fma.rn.f32 	%f3446, %f1700, %f1703, %f3446;
	fma.rn.f32 	%f3447, %f1702, %f1703, %f3447;
	mul.f32 	%f1704, %f9, %f291;
	mul.f32 	%f1705, %f8, %f292;
	sub.f32 	%f295, %f1704, %f1705;
	mul.f32 	%f1706, %f8, %f291;
	fma.rn.f32 	%f296, %f9, %f292, %f1706;
	add.s32 	%r241, %r430, 12;
	setp.ge.s32 	%p103, %r241, %r80;
	@%p103 bra 	$L__BB0_105;
	mul.f32 	%f1707, %f31, %f295;
	mul.f32 	%f1708, %f32, %f296;
	sub.f32 	%f1709, %f1707, %f1708;
	mul.f32 	%f1710, %f32, %f295;
	fma.rn.f32 	%f1711, %f31, %f296, %f1710;
	ld.shared.f32 	%f1712, [_ZZ18dft2d_kernel_tiledPKfP6float2iiE4tile+240];
	fma.rn.f32 	%f3446, %f1709, %f1712, %f3446;
	fma.rn.f32 	%f3447, %f1711, %f1712, %f3447;
	mul.f32 	%f1713, %f9, %f295;
	mul.f32 	%f1714, %f8, %f296;
	sub.f32 	%f299, %f1713, %f1714;
	mul.f32 	%f1715, %f8, %f295;
	fma.rn.f32 	%f300, %f9, %f296, %f1715;
	add.s32 	%r242, %r430, 13;
	setp.ge.s32 	%p104, %r242, %r80;
	@%p104 bra 	$L__BB0_105;
	mul.f32 	%f1716, %f31, %f299;
	mul.f32 	%f1717, %f32, %f300;
	sub.f32 	%f1718, %f1716, %f1717;
	mul.f32 	%f1719, %f32, %f299;
	fma.rn.f32 	%f1720, %f31, %f300, %f1719;
	ld.shared.f32 	%f1721, [_ZZ18dft2d_kernel_tiledPKfP6float2iiE4tile+244];
	fma.rn.f32 	%f3446, %f1718, %f1721, %f3446;
	fma.rn.f32 	%f3447, %f1720, %f1721, %f3447;
	mul.f32 	%f1722, %f9, %f299;
	mul.f32 	%f1723, %f8, %f300;
	sub.f32 	%f303, %f1722, %f1723;
	mul.f32 	%f1724, %f8, %f299;
	fma.rn.f32 	%f304, %f9, %f300, %f1724;
	add.s32 	%r243, %r430, 14;
	setp.ge.s32 	%p105, %r243, %r80;
	@%p105 bra 	$L__BB0_105;
	mul.f32 	%f1725, %f31, %f303;
	mul.f32 	%f1726, %f32, %f304;
	sub.f32 	%f1727, %f1725, %f1726;
	mul.f32 	%f1728, %f32, %f303;
	fma.rn.f32 	%f1729, %f31, %f304, %f1728;
	ld.shared.f32 	%f1730, [_ZZ18dft2d_kernel_tiledPKfP6float2iiE4tile+248];
	fma.rn.f32 	%f3446, %f1727, %f1730, %f3446;
	fma.rn.f32 	%f3447, %f1729, %f1730, %f3447;
	mul.f32 	%f1731, %f9, %f303;
	mul.f32 	%f1732, %f8, %f304;
	sub.f32 	%f307, %f1731, %f1732;
	mul.f32 	%f1733, %f8, %f303;
	fma.rn.f32 	%f308, %f9, %f304, %f1733;
	add.s32 	%r244, %r430, 15;
	setp.ge.s32 	%p106, %r244, %r80;
	@%p106 bra 	$L__BB0_105;
	mul.f32 	%f1734, %f31, %f307;
	mul.f32 	%f1735, %f32, %f308;
	sub.f32 	%f1736, %f1734, %f1735;
	mul.f32 	%f1737, %f32, %f307;
	fma.rn.f32 	%f1738, %f31, %f308, %f1737;
	ld.shared.f32 	%f1739, [_ZZ18dft2d_kernel_tiledPKfP6float2iiE4tile+252];
	fma.rn.f32 	%f3446, %f1736, %f1739, %f3446;
	fma.rn.f32 	%f3447, %f1738, %f1739, %f3447;
$L__BB0_105:
	setp.ge.s32 	%p107, %r52, %r82;
	@%p107 bra 	$L__BB0_309;
	mul.f32 	%f1740, %f33, %f68;
	mul.f32 	%f1741, %f34, %f67;
	sub.f32 	%f1742, %f1740, %f1741;
	mul.f32 	%f1743, %f34, %f68;
	fma.rn.f32 	%f1744, %f33, %f67, %f1743;
	ld.shared.f32 	%f1745, [_ZZ18dft2d_kernel_tiledPKfP6float2iiE4tile+256];
	fma.rn.f32 	%f3446, %f1742, %f1745, %f3446;
	fma.rn.f32 	%f3447, %f1744, %f1745, %f3447;
	@%p44 bra 	$L__BB0_122;
	mul.f32 	%f1746, %f33, %f71;
	mul.f32 	%f1747, %f34, %f72;
	sub.f32 	%f1748, %f1746, %f1747;
	mul.f32 	%f1749, %f34, %f71;
	fma.rn.f32 	%f1750, %f33, %f72, %f1749;
	ld.shared.f32 	%f1751, [_ZZ18dft2d_kernel_tiledPKfP6float2iiE4tile+260];
	fma.rn.f32 	%f3446, %f1748, %f1751, %f3446;
	fma.rn.f32 	%f3447, %f1750, %f1751, %f3447;
	mul.f32 	%f1752, %f8, %f71;
	fma.rn.f32 	%f317, %f9, %f72, %f1752;
	add.s32 	%r245, %r430, 2;
	setp.ge.s32 	%p109, %r245, %r80;
	@%p109 bra 	$L__BB0_122;
	mul.f32 	%f1753, %f8, %f72;
	mul.f32 	%f1754, %f9, %f71;
	sub.f32 	%f1755, %f1754, %f1753;
	mul.f32 	%f1756, %f33, %f1755;
	mul.f32 	%f1757, %f34, %f317;
	sub.f32 	%f1758, %f1756, %f1757;
	mul.f32 	%f1759, %f34, %f1755;
	fma.rn.f32 	%f1760, %f33, %f317, %f1759;
	ld.shared.f32 	%f1761, [_ZZ18dft2d_kernel_tiledPKfP6float2iiE4tile+264];
	fma.rn.f32 	%f3446, %f1758, %f1761, %f3446;
	fma.rn.f32 	%f3447, %f1760, %f1761, %f3447;
	mul.f32 	%f1762, %f9, %f1755;
	mul.f32 	%f1763, %f8, %f317;
	sub.f32 	%f320, %f1762, %f1763;
	mul.f32 	%f1764, %f8, %f1755;
	fma.rn.f32 	%f321, %f9, %f317, %f1764;
	add.s32 	%r246, %r430, 3;
	setp.ge.s32 	%p110, %r246, %r80;
	@%p110 bra 	$L__BB0_122;
	mul.f32 	%f1765, %f33, %f320;
	mul.f32 	%f1766, %f34, %f321;
	sub.f32 	%f1767, %f1765, %f1766;
	mul.f32 	%f1768, %f34, %f320;
	fma.rn.f32 	%f1769, %f33, %f321, %f1768;
	ld.shared.f32 	%f1770, [_ZZ18dft2d_kernel_tiledPKfP6float2iiE4tile+268];
	fma.rn.f32 	%f3446, %f1767, %f1770, %f3446;
	fma.rn.f32 	%f3447, %f1769, %f1770, %f3447;
	mul.f32 	%f1771, %f9, %f320;
	mul.f32 	%f1772, %f8, %f321;
	sub.f32 	%f324, %f1771, %f1772;
	mul.f32 	%f1773, %f8, %f320;
	fma.rn.f32 	%f325, %f9, %f321, %f1773;
	add.s32 	%r247, %r430, 4;
	setp.ge.s32 	%p111, %r247, %r80;
	@%p111 bra 	$L__BB0_122;
	mul.f32 	%f1774, %f33, %f324;
	mul.f32 	%f1775, %f34, %f325;
	sub.f32 	%f1776, %f1774, %f1775;
	mul.f32 	%f1777, %f34, %f324;
	fma.rn.f32 	%f1778, %f33, %f325, %f1777;
	ld.shared.f32 	%f1779, [_ZZ18dft2d_kernel_tiledPKfP6float2iiE4tile+272];
	fma.rn.f32 	%f3446, %f1776, %f1779, %f3446;
	fma.rn.f32 	%f3447, %f1778, %f1779, %f3447;
	mul.f32 	%f1780, %f9, %f324;
	mul.f32 	%f1781, %f8, %f325;
	sub.f32 	%f328, %f1780, %f1781;
	mul.f32 	%f1782, %f8, %f324;
	fma.rn.f32 	%f329, %f9, %f325, %f1782;
	add.s32 	%r248, %r430, 5;
	setp.ge.s32 	%p112, %r248, %r80;
	@%p112 bra 	$L__BB0_122;
	mul.f32 	%f1783, %f33, %f328;
	mul.f32 	%f1784, %f34, %f329;
	sub.f32 	%f1785, %f1783, %f1784;
	mul.f32 	%f1786, %f34, %f328;
	fma.rn.f32 	%f1787, %f33, %f329, %f1786;
	ld.shared.f32 	%f1788, [_ZZ18dft2d_kernel_tiledPKfP6float2iiE4tile+276];
	fma.rn.f32 	%f3446, %f1785, %f1788, %f3446;
	fma.rn.f32 	%f3447, %f1787, %f1788, %f3447;
	mul.f32 	%f1789, %f9, %f328;
	mul.f32 	%f1790, %f8, %f329;
	sub.f32 	%f332, %f1789, %f1790;
	mul.f32 	%f1791, %f8, %f328;
	fma.rn.f32 	%f333, %f9, %f329, %f1791;
	add.s32 	%r249, %r430, 6;
	setp.ge.s32 	%p113, %r249, %r80;
	@%p113 bra 	$L__BB0_122;
	mul.f32 	%f1792, %f33, %f332;
	mul.f32 	%f1793, %f34, %f333;
	sub.f32 	%f1794, %f1792, %f1793;
	mul.f32 	%f1795, %f34, %f332;
	fma.rn.f32 	%f1796, %f33, %f333, %f1795;
	ld.shared.f32 	%f1797, [_ZZ18dft2d_kernel_tiledPKfP6float2iiE4tile+280];
	fma.rn.f32 	%f3446, %f1794, %f1797, %f3446;
	fma.rn.f32 	%f3447, %f1796, %f1797, %f3447;
	mul.f32 	%f1798, %f9, %f332;
	mul.f32 	%f1799, %f8, %f333;
	sub.f32 	%f336, %f1798, %f1799;
	mul.f32 	%f1800, %f8, %f332;
	fma.rn.f32 	%f337, %f9, %f333, %f1800;
	add.s32 	%r250, %r430, 7;
	setp.ge.s32 	%p114, %r250, %r80;
	@%p114 bra 	$L__BB0_122;
	mul.f32 	%f1801, %f33, %f336;
	mul.f32 	%f1802, %f34, %f337;
	sub.f32 	%f1803, %f1801, %f1802;
	mul.f32 	%f1804, %f34, %f336;
	fma.rn.f32 	%f1805, %f33, %f337, %f1804;
	ld.shared.f32 	%f1806, [_ZZ18dft2d_kernel_tiledPKfP6float2iiE4tile+284];
	fma.rn.f32 	%f3446, %f1803, %f1806, %f3446;
	fma.rn.f32 	%f3447, %f1805, %f1806, %f3447;
	mul.f32 	%f1807, %f9, %f336;
	mul.f32 	%f1808, %f8, %f337;
	sub.f32 	%f340, %f1807, %f1808;
	mul.f32 	%f1809, %f8, %f336;
	fma.rn.f32 	%f341, %f9, %f337, %f1809;
	add.s32 	%r251, %r430, 8;
	setp.ge.s32 	%p115, %r251, %r80;
	@%p115 bra 	$L__BB0_122;
	mul.f32 	%f1810, %f33, %f340;
	mul.f32 	%f1811, %f34, %f341;
	sub.f32 	%f1812, %f1810, %f1811;
	mul.f32 	%f1813, %f34, %f340;
	fma.rn.f32 	%f1814, %f33, %f341, %f1813;
	ld.shared.f32 	%f1815, [_ZZ18dft2d_kernel_tiledPKfP6float2iiE4tile+288];
	fma.rn.f32 	%f3446, %f1812, %f1815, %f3446;
	fma.rn.f32 	%f3447, %f1814, %f1815, %f3447;
	mul.f32 	%f1816, %f9, %f340;
	mul.f32 	%f1817, %f8, %f341;
	sub.f32 	%f344, %f1816, %f1817;
	mul.f32 	%f1818, %f8, %f340;
	fma.rn.f32 	%f345, %f9, %f341, %f1818;
	add.s32 	%r252, %r430, 9;
	setp.ge.s32 	%p116, %r252, %r80;
	@%p116 bra 	$L__BB0_122;
	mul.f32 	%f1819, %f33, %f344;
	mul.f32 	%f1820, %f34, %f345;
	sub.f32 	%f1821, %f1819, %f1820;
	mul.f32 	%f1822, %f34, %f344;
	fma.rn.f32 	%f1823, %f33, %f345, %f1822;
	ld.shared.f32 	%f1824, [_ZZ18dft2d_kernel_tiledPKfP6float2iiE4tile+292];
	fma.rn.f32 	%f3446, %f1821, %f1824, %f3446;
	fma.rn.f32 	%f3447, %f1823, %f1824, %f3447;
	mul.f32 	%f1825, %f9, %f344;
	mul.f32 	%f1826, %f8, %f345;
	sub.f32 	%f348, %f1825, %f1826;
	mul.f32 	%f1827, %f8, %f344;
	fma.rn.f32 	%f349, %f9, %f345, %f1827;
	add.s32 	%r253, %r430, 10;
	setp.ge.s32 	%p117, %r253, %r80;
	@%p117 bra 	$L__BB0_122;
	mul.f32 	%f1828, %f33, %f348;
	mul.f32 	%f1829, %f34, %f349;
	sub.f32 	%f1830, %f1828, %f1829;
	mul.f32 	%f1831, %f34, %f348;
	fma.rn.f32 	%f1832, %f33, %f349, %f1831;
	ld.shared.f32 	%f1833, [_ZZ18dft2d_kernel_tiledPKfP6float2iiE4tile+296];
	fma.rn.f32 	%f3446, %f1830, %f1833, %f3446;
	fma.rn.f32 	%f3447, %f1832, %f1833, %f3447;
	mul.f32 	%f1834, %f9, %f348;
	mul.f32 	%f1835, %f8, %f349;
	sub.f32 	%f352, %f1834, %f1835;
	mul.f32 	%f1836, %f8, %f348;
	fma.rn.f32 	%f353, %f9, %f349, %f1836;
	add.s32 	%r254, %r430, 11;
	setp.ge.s32 	%p118, %r254, %r80;
	@%p118 bra 	$L__BB0_122;
	mul.f32 	%f1837, %f33, %f352;
	mul.f32 	%f1838, %f34, %f353;
	sub.f32 	%f1839, %f1837, %f1838;
	mul.f32 	%f1840, %f34, %f352;
	fma.rn.f32 	%f1841, %f33, %f353, %f1840;
	ld.shared.f32 	%f1842, [_ZZ18dft2d_kernel_tiledPKfP6float2iiE4tile+300];
	fma.rn.f32 	%f3446, %f1839, %f1842, %f3446;
	fma.rn.f32 	%f3447, %f1841, %f1842, %f3447;
	mul.f32 	%f1843, %f9, %f352;
	mul.f32 	%f1844, %f8, %f353;
	sub.f32 	%f356, %f1843, %f1844;
	mul.f32 	%f1845, %f8, %f352;
	fma.rn.f32 	%f357, %f9, %f353, %f1845;
	add.s32 	%r255, %r430, 12;
	setp.ge.s32 	%p119, %r255, %r80;
	@%p119 bra 	$L__BB0_122;
	mul.f32 	%f1846, %f33, %f356;
	mul.f32 	%f1847, %f34, %f357;
	sub.f32 	%f1848, %f1846, %f1847;
	mul.f32 	%f1849, %f34, %f356;
	fma.rn.f32 	%f1850, %f33, %f357, %f1849;
	ld.shared.f32 	%f1851, [_ZZ18dft2d_kernel_tiledPKfP6float2iiE4tile+304];
	fma.rn.f32 	%f3446, %f1848, %f1851, %f3446;
	fma.rn.f32 	%f3447, %f1850, %f1851, %f3447;
	mul.f32 	%f1852, %f9, %f356;
	mul.f32 	%f1853, %f8, %f357;
	sub.f32 	%f360, %f1852, %f1853;
	mul.f32 	%f1854, %f8, %f356;
	fma.rn.f32 	%f361, %f9, %f357, %f1854;
	add.s32 	%r256, %r430, 13;
	setp.ge.s32 	%p120, %r256, %r80;
	@%p120 bra 	$L__BB0_122;
	mul.f32 	%f1855, %f33, %f360;
	mul.f32 	%f1856, %f34, %f361;
	sub.f32 	%f1857, %f1855, %f1856;
	mul.f32 	%f1858, %f34, %f360;
	fma.rn.f32 	%f1859, %f33, %f361, %f1858;
	ld.shared.f32 	%f1860, [_ZZ18dft2d_kernel_tiledPKfP6float2iiE4tile+308];
	fma.rn.f32 	%f3446, %f1857, %f1860, %f3446;
	fma.rn.f32 	%f3447, %f1859, %f1860, %f3447;
	mul.f32 	%f1861, %f9, %f360;
	mul.f32 	%f1862, %f8, %f361;
	sub.f32 	%f364, %f1861, %f1862;
	mul.f32 	%f1863, %f8, %f360;
	fma.rn.f32 	%f365, %f9, %f361, %f1863;
	add.s32 	%r257, %r430, 14;
	setp.ge.s32 	%p121, %r257, %r80;
	@%p121 bra 	$L__BB0_122;
	mul.f32 	%f1864, %f33, %f364;
	mul.f32 	%f1865, %f34, %f365;
	sub.f32 	%f1866, %f1864, %f1865;
	mul.f32 	%f1867, %f34, %f364;
	fma.rn.f32 	%f1868, %f33, %f365, %f1867;
	ld.shared.f32 	%f1869, [_ZZ18dft2d_kernel_tiledPKfP6float2iiE4tile+312];
	fma.rn.f32 	%f3446, %f1866, %f1869, %f3446;
	fma.rn.f32 	%f3447, %f1868, %f1869, %f3447;
	mul.f32 	%f1870, %f9, %f364;
	mul.f32 	%f1871, %f8, %f365;
	sub.f32 	%f368, %f1870, %f1871;
	mul.f32 	%f1872, %f8, %f364;
	fma.rn.f32 	%f369, %f9, %f365, %f1872;
	add.s32 	%r258, %r430, 15;
	setp.ge.s32 	%p122, %r258, %r80;
	@%p122 bra 	$L__BB0_122;
	mul.f32 	%f1873, %f33, %f368;
	mul.f32 	%f1874, %f34, %f369;
	sub.f32 	%f1875, %f1873, %f1874;
	mul.f32 	%f1876, %f34, %f368;
	fma.rn.f32 	%f1877, %f33, %f369, %f1876;
	ld.shared.f32 	%f1878, [_ZZ18dft2d_kernel_tiledPKfP6float2iiE4tile+316];
	fma.rn.f32 	%f370, %f1875, %f1878, %f3446;
	fma.rn.f32 	%f371, %f1877, %f1878, %f3447;
	mov.f32 	%f3446, %f370;
	mov.f32 	%f3447, %f371;
$L__BB0_122:
	setp.ge.s32 	%p123, %r53, %r82;
	@%p123 bra 	$L__BB0_309;
	mul.f32 	%f1879, %f35, %f68;
	mul.f32 	%f1880, %f36, %f67;
	sub.f32 	%f1881, %f1879, %f1880;
	mul.f32 	%f1882, %f36, %f68;
	fma.rn.f32 	%f1883, %f35, %f67, %f1882;
	ld.shared.f32 	%f1884, [_ZZ18dft2d_kernel_tiledPKfP6float2iiE4tile+320];
	fma.rn.f32 	%f3446, %f1881, %f1884, %f3446;
	fma.rn.f32 	%f3447, %f1883, %f1884, %f3447;
	@%p44 bra 	$L__BB0_139;
	mul.f32 	%f1885, %f35, %f71;
	mul.f32 	%f1886, %f36, %f72;
	sub.f32 	%f1887, %f1885, %f1886;
	mul.f32 	%f1888, %f36, %f71;
	fma.rn.f32 	%f1889, %f35, %f72, %f1888;
	ld.shared.f32 	%f1890, [_ZZ18dft2d_kernel_tiledPKfP6float2iiE4tile+324];
	fma.rn.f32 	%f3446, %f1887, %f1890, %f3446;
	fma.rn.f32 	%f3447, %f1889, %f1890, %f3447;
	mul.f32 	%f1891, %f8, %f71;
	fma.rn.f32 	%f378, %f9, %f72, %f1891;
	add.s32 	%r259, %r430, 2;
	setp.ge.s32 	%p125, %r259, %r80;
	@%p125 bra 	$L__BB0_139;
	mul.f32 	%f1892, %f8, %f72;
	mul.f32 	%f1893, %f9, %f71;
	sub.f32 	%f1894, %f1893, %f1892;
	mul.f32 	%f1895, %f35, %f1894;
	mul.f32 	%f1896, %f36, %f378;
	sub.f32 	%f1897, %f1895, %f1896;
	mul.f32 	%f1898, %f36, %f1894;
	fma.rn.f32 	%f1899, %f35, %f378, %f1898;
	ld.shared.f32 	%f1900, [_ZZ18dft2d_kernel_tiledPKfP6float2iiE4tile+328];
	fma.rn.f32 	%f3446, %f1897, %f1900, %f3446;
	fma.rn.f32 	%f3447, %f1899, %f1900, %f3447;
	mul.f32 	%f1901, %f9, %f1894;
	mul.f32 	%f1902, %f8, %f378;
	sub.f32 	%f381, %f1901, %f1902;
	mul.f32 	%f1903, %f8, %f1894;
	fma.rn.f32 	%f382, %f9, %f378, %f1903;
	add.s32 	%r260, %r430, 3;
	setp.ge.s32 	%p126, %r260, %r80;
	@%p126 bra 	$L__BB0_139;
	mul.f32 	%f1904, %f35, %f381;
	mul.f32 	%f1905, %f36, %f382;
	sub.f32 	%f1906, %f1904, %f1905;
	mul.f32 	%f1907, %f36, %f381;
	fma.rn.f32 	%f1908, %f35, %f382, %f1907;
	ld.shared.f32 	%f1909, [_ZZ18dft2d_kernel_tiledPKfP6float2iiE4tile+332];
	fma.rn.f32 	%f3446, %f1906, %f1909, %f3446;
	fma.rn.f32 	%f3447, %f1908, %f1909, %f3447;
	mul.f32 	%f1910, %f9, %f381;
	mul.f32 	%f1911, %f8, %f382;
	sub.f32 	%f385, %f1910, %f1911;
	mul.f32 	%f1912, %f8, %f381;
	fma.rn.f32 	%f386, %f9, %f382, %f1912;
	add.s32 	%r261, %r430, 4;
	setp.ge.s32 	%p127, %r261, %r80;
	@%p127 bra 	$L__BB0_139;
	mul.f32 	%f1913, %f35, %f385;
	mul.f32 	%f1914, %f36, %f386;
	sub.f32 	%f1915, %f1913, %f1914;
	mul.f32 	%f1916, %f36, %f385;
	fma.rn.f32 	%f1917, %f35, %f386, %f1916;
	ld.shared.f32 	%f1918, [_ZZ18dft2d_kernel_tiledPKfP6float2iiE4tile+336];
	fma.rn.f32 	%f3446, %f1915, %f1918, %f3446;
	fma.rn.f32 	%f3447, %f1917, %f1918, %f3447;
	mul.f32 	%f1919, %f9, %f385;
	mul.f32 	%f1920, %f8, %f386;
	sub.f32 	%f389, %f1919, %f1920;
	mul.f32 	%f1921, %f8, %f385;
	fma.rn.f32 	%f390, %f9, %f386, %f1921;
	add.s32 	%r262, %r430, 5;
	setp.ge.s32 	%p128, %r262, %r80;
	@%p128 bra 	$L__BB0_139;
	mul.f32 	%f1922, %f35, %f389;
	mul.f32 	%f1923, %f36, %f390;
	sub.f32 	%f1924, %f1922, %f1923;
	mul.f32 	%f1925, %f36, %f389;
	fma.rn.f32 	%f1926, %f35, %f390, %f1925;
	ld.shared.f32 	%f1927, [_ZZ18dft2d_kernel_tiledPKfP6float2iiE4tile+340];
	fma.rn.f32 	%f3446, %f1924, %f1927, %f3446;
	fma.rn.f32 	%f3447, %f1926, %f1927, %f3447;
	mul.f32 	%f1928, %f9, %f389;
	mul.f32 	%f1929, %f8, %f390;
	sub.f32 	%f393, %f1928, %f1929;
	mul.f32 	%f1930, %f8, %f389;
	fma.rn.f32 	%f394, %f9, %f390, %f1930;
	add.s32 	%r263, %r430, 6;
	setp.ge.s32 	%p129, %r263, %r80;
	@%p129 bra 	$L__BB0_139;
	mul.f32 	%f1931, %f35, %f393;
	mul.f32 	%f1932, %f36, %f394;
	sub.f32 	%f1933, %f1931, %f1932;
	mul.f32 	%f1934, %f36, %f393;
	fma.rn.f32 	%f1935, %f35, %f394, %f1934;
	ld.shared.f32 	%f1936, [_ZZ18dft2d_kernel_tiledPKfP6float2iiE4tile+344];
	fma.rn.f32 	%f3446, %f1933, %f1936, %f3446;
	fma.rn.f32 	%f3447, %f1935, %f1936, %f3447;
	mul.f32 	%f1937, %f9, %f393;
	mul.f32 	%f1938, %f8, %f394;
	sub.f32 	%f397, %f1937, %f1938;
	mul.f32 	%f1939, %f8, %f393;
	fma.rn.f32 	%f398, %f9, %f394, %f1939;
	add.s32 	%r264, %r430, 7;
	setp.ge.s32 	%p130, %r264, %r80;
	@%p130 bra 	$L__BB0_139;
	mul.f32 	%f1940, %f35, %f397;
	mul.f32 	%f1941, %f36, %f398;
	sub.f32 	%f1942, %f1940, %f1941;
	mul.f32 	%f1943, %f36, %f397;
	fma.rn.f32 	%f1944, %f35, %f398, %f1943;
	ld.shared.f32 	%f1945, [_ZZ18dft2d_kernel_tiledPKfP6float2iiE4tile+348];
	fma.rn.f32 	%f3446, %f1942, %f1945, %f3446;
	fma.rn.f32 	%f3447, %f1944, %f1945, %f3447;
	mul.f32 	%f1946, %f9, %f397;
	mul.f32 	%f1947, %f8, %f398;
	sub.f32 	%f401, %f1946, %f1947;
	mul.f32 	%f1948, %f8, %f397;
	fma.rn.f32 	%f402, %f9, %f398, %f1948;
	add.s32 	%r265, %r430, 8;
	setp.ge.s32 	%p131, %r265, %r80;
	@%p131 bra 	$L__BB0_139;
	mul.f32 	%f1949, %f35, %f401;
	mul.f32 	%f1950, %f36, %f402;
	sub.f32 	%f1951, %f1949, %f1950;
	mul.f32 	%f1952, %f36, %f401;
	fma.rn.f32 	%f1953, %f35, %f402, %f1952;
	ld.shared.f32 	%f1954, [_ZZ18dft2d_kernel_tiledPKfP6float2iiE4tile+352];
	fma.rn.f32 	%f3446, %f1951, %f1954, %f3446;
	fma.rn.f32 	%f3447, %f1953, %f1954, %f3447;
	mul.f32 	%f1955, %f9, %f401;
	mul.f32 	%f1956, %f8, %f402;
	sub.f32 	%f405, %f1955, %f1956;
	mul.f32 	%f1957, %f8, %f401;
	fma.rn.f32 	%f406, %f9, %f402, %f1957;
	add.s32 	%r266, %r430, 9;
	setp.ge.s32 	%p132, %r266, %r80;
	@%p132 bra 	$L__BB0_139;
	mul.f32 	%f1958, %f35, %f405;
	mul.f32 	%f1959, %f36, %f406;
	sub.f32 	%f1960, %f1958, %f1959;
	mul.f32 	%f1961, %f36, %f405;
	fma.rn.f32 	%f1962, %f35, %f406, %f1961;
	ld.shared.f32 	%f1963, [_ZZ18dft2d_kernel_tiledPKfP6float2iiE4tile+356];
	fma.rn.f32 	%f3446, %f1960, %f1963, %f3446;
	fma.rn.f32 	%f3447, %f1962, %f1963, %f3447;
	mul.f32 	%f1964, %f9, %f405;
	mul.f32 	%f1965, %f8, %f406;
	sub.f32 	%f409, %f1964, %f1965;
	mul.f32 	%f1966, %f8, %f405;
	fma.rn.f32 	%f410, %f9, %f406, %f1966;
	add.s32 	%r267, %r430, 10;
	setp.ge.s32 	%p133, %r267, %r80;
	@%p133 bra 	$L__BB0_139;
	mul.f32 	%f1967, %f35, %f409;
	mul.f32 	%f1968, %f36, %f410;
	sub.f32 	%f1969, %f1967, %f1968;
	mul.f32 	%f1970, %f36, %f409;
	fma.rn.f32 	%f1971, %f35, %f410, %f1970;
	ld.shared.f32 	%f1972, [_ZZ18dft2d_kernel_tiledPKfP6float2iiE4tile+360];
	fma.rn.f32 	%f3446, %f1969, %f1972, %f3446;
	fma.rn.f32 	%f3447, %f1971, %f1972, %f3447;
	mul.f32 	%f1973, %f9, %f409;
	mul.f32 	%f1974, %f8, %f410;
	sub.f32 	%f413, %f1973, %f1974;
	mul.f32 	%f1975, %f8, %f409;
	fma.rn.f32 	%f414, %f9, %f410, %f1975;
	add.s32 	%r268, %r430, 11;
	setp.ge.s32 	%p134, %r268, %r80;
	@%p134 bra 	$L__BB0_139;
	mul.f32 	%f1976, %f35, %f413;
	mul.f32 	%f1977, %f36, %f414;
	sub.f32 	%f1978, %f1976, %f1977;
	mul.f32 	%f1979, %f36, %f413;
	fma.rn.f32 	%f1980, %f35, %f414, %f1979;
	ld.shared.f32 	%f1981, [_ZZ18dft2d_kernel_tiledPKfP6float2iiE4tile+364];
	fma.rn.f32 	%f3446, %f1978, %f1981, %f3446;
	fma.rn.f32 	%f3447, %f1980, %f1981, %f3447;
	mul.f32 	%f1982, %f9, %f413;
	mul.f32 	%f1983, %f8, %f414;
	sub.f32 	%f417, %f1982, %f1983;
	mul.f32 	%f1984, %f8, %f413;
	fma.rn.f32 	%f418, %f9, %f414, %f1984;
	add.s32 	%r269, %r430, 12;
	setp.ge.s32 	%p135, %r269, %r80;
	@%p135 bra 	$L__BB0_139;
	mul.f32 	%f1985, %f35, %f417;
	mul.f32 	%f1986, %f36, %f418;
	sub.f32 	%f1987, %f1985, %f1986;
	mul.f32 	%f1988, %f36, %f417;
	fma.rn.f32 	%f1989, %f35, %f418, %f1988;
	ld.shared.f32 	%f1990, [_ZZ18dft2d_kernel_tiledPKfP6float2iiE4tile+368];
	fma.rn.f32 	%f3446, %f1987, %f1990, %f3446;
	fma.rn.f32 	%f3447, %f1989, %f1990, %f3447;
	mul.f32 	%f1991, %f9, %f417;
	mul.f32 	%f1992, %f8, %f418;
	sub.f32 	%f421, %f1991, %f1992;
	mul.f32 	%f1993, %f8, %f417;
	fma.rn.f32 	%f422, %f9, %f418, %f1993;
	add.s32 	%r270, %r430, 13;
	setp.ge.s32 	%p136, %r270, %r80;
	@%p136 bra 	$L__BB0_139;
	mul.f32 	%f1994, %f35, %f421;
	mul.f32 	%f1995, %f36, %f422;
	sub.f32 	%f1996, %f1994, %f1995;
	mul.f32 	%f1997, %f36, %f421;
	fma.rn.f32 	%f1998, %f35, %f422, %f1997;
	ld.shared.f32 	%f1999, [_ZZ18dft2d_kernel_tiledPKfP6float2iiE4tile+372];
	fma.rn.f32 	%f3446, %f1996, %f1999, %f3446;
	fma.rn.f32 	%f3447, %f1998, %f1999, %f3447;
	mul.f32 	%f2000, %f9, %f421;
	mul.f32 	%f2001, %f8, %f422;
	sub.f32 	%f425, %f2000, %f2001;
	mul.f32 	%f2002, %f8, %f421;
	fma.rn.f32 	%f426, %f9, %f422, %f2002;
	add.s32 	%r271, %r430, 14;
	setp.ge.s32 	%p137, %r271, %r80;
	@%p137 bra 	$L__BB0_139;
	mul.f32 	%f2003, %f35, %f425;
	mul.f32 	%f2004, %f36, %f426;
	sub.f32 	%f2005, %f2003, %f2004;
	mul.f32 	%f2006, %f36, %f425;
	fma.rn.f32 	%f2007, %f35, %f426, %f2006;
	ld.shared.f32 	%f2008, [_ZZ18dft2d_kernel_tiledPKfP6float2iiE4tile+376];
	fma.rn.f32 	%f3446, %f2005, %f2008, %f3446;
	fma.rn.f32 	%f3447, %f2007, %f2008, %f3447;
	mul.f32 	%f2009, %f9, %f425;
	mul.f32 	%f2010, %f8, %f426;
	sub.f32 	%f429, %f2009, %f2010;
	mul.f32 	%f2011, %f8, %f425;
	fma.rn.f32 	%f430, %f9, %f426, %f2011;
	add.s32 	%r272, %r430, 15;
	setp.ge.s32 	%p138, %r272, %r80;
	@%p138 bra 	$L__BB0_139;
	mul.f32 	%f2012, %f35, %f429;
	mul.f32 	%f2013, %f36, %f430;
	sub.f32 	%f2014, %f2012, %f2013;
	mul.f32 	%f2015, %f36, %f429;
	fma.rn.f32 	%f2016, %f35, %f430, %f2015;
	ld.shared.f32 	%f2017, [_ZZ18dft2d_kernel_tiledPKfP6float2iiE4tile+380];
	fma.rn.f32 	%f431, %f2014, %f2017, %f3446;
	fma.rn.f32 	%f432, %f2016, %f2017, %f3447;
	mov.f32 	%f3446, %f431;
	mov.f32 	%f3447, %f432;
$L__BB0_139:
	setp.ge.s32 	%p139, %r54, %r82;
	@%p139 bra 	$L__BB0_309;
	mul.f32 	%f2018, %f37, %f68;
	mul.f32 	%f2019, %f38, %f67;
	sub.f32 	%f2020, %f2018, %f2019;
	mul.f32 	%f2021, %f38, %f68;
	fma.rn.f32 	%f2022, %f37, %f67, %f2021;
	ld.shared.f32 	%f2023, [_ZZ18dft2d_kernel_tiledPKfP6float2iiE4tile+384];
	fma.rn.f32 	%f3446, %f2020, %f2023, %f3446;
	fma.rn.f32 	%f3447, %f2022, %f2023, %f3447;
	@%p44 bra 	$L__BB0_156;
	mul.f32 	%f2024, %f37, %f71;
	mul.f32 	%f2025, %f38, %f72;
	sub.f32 	%f2026, %f2024, %f2025;
	mul.f32 	%f2027, %f38, %f71;
	fma.rn.f32 	%f2028, %f37, %f72, %f2027;
	ld.shared.f32 	%f2029, [_ZZ18dft2d_kernel_tiledPKfP6float2iiE4tile+388];
	fma.rn.f32 	%f3446, %f2026, %f2029, %f3446;
	fma.rn.f32 	%f3447, %f2028, %f2029, %f3447;
	mul.f32 	%f2030, %f8, %f71;
	fma.rn.f32 	%f439, %f9, %f72, %f2030;
	add.s32 	%r273, %r430, 2;
	setp.ge.s32 	%p141, %r273, %r80;
	@%p141 bra 	$L__BB0_156;
	mul.f32 	%f2031, %f8, %f72;
	mul.f32 	%f2032, %f9, %f71;
	sub.f32 	%f2033, %f2032, %f2031;
	mul.f32 	%f2034, %f37, %f2033;
	mul.f32 	%f2035, %f38, %f439;
	sub.f32 	%f2036, %f2034, %f2035;
	mul.f32 	%f2037, %f38, %f2033;
	fma.rn.f32 	%f2038, %f37, %f439, %f2037;
	ld.shared.f32 	%f2039, [_ZZ18dft2d_kernel_tiledPKfP6float2iiE4tile+392];
	fma.rn.f32 	%f3446, %f2036, %f2039, %f3446;
	fma.rn.f32 	%f3447, %f2038, %f2039, %f3447;
	mul.f32 	%f2040, %f9, %f2033;
	mul.f32 	%f2041, %f8, %f439;
	sub.f32 	%f442, %f2040, %f2041;
	mul.f32 	%f2042, %f8, %f2033;
	fma.rn.f32 	%f443, %f9, %f439, %f2042;
	add.s32 	%r274, %r430, 3;
	setp.ge.s32 	%p142, %r274, %r80;
	@%p142 bra 	$L__BB0_156;
	mul.f32 	%f2043, %f37, %f442;
	mul.f32 	%f2044, %f38, %f443;
	sub.f32 	%f2045, %f2043, %f2044;
	mul.f32 	%f2046, %f38, %f442;
	fma.rn.f32 	%f2047, %f37, %f443, %f2046;
	ld.shared.f32 	%f2048, [_ZZ18dft2d_kernel_tiledPKfP6float2iiE4tile+396];
	fma.rn.f32 	%f3446, %f2045, %f2048, %f3446;
	fma.rn.f32 	%f3447, %f2047, %f2048, %f3447;
	mul.f32 	%f2049, %f9, %f442;
	mul.f32 	%f2050, %f8, %f443;
	sub.f32 	%f446, %f2049, %f2050;
	mul.f32 	%f2051, %f8, %f442;
	fma.rn.f32 	%f447, %f9, %f443, %f2051;
	add.s32 	%r275, %r430, 4;
	setp.ge.s32 	%p143, %r275, %r80;
	@%p143 bra 	$L__BB0_156;
	mul.f32 	%f2052, %f37, %f446;
	mul.f32 	%f2053, %f38, %f447;
	sub.f32 	%f2054, %f2052, %f2053;
	mul.f32 	%f2055, %f38, %f446;
	fma.rn.f32 	%f2056, %f37, %f447, %f2055;
	ld.shared.f32 	%f2057, [_ZZ18dft2d_kernel_tiledPKfP6float2iiE4tile+400];
	fma.rn.f32 	%f3446, %f2054, %f2057, %f3446;
	fma.rn.f32 	%f3447, %f2056, %f2057, %f3447;
	mul.f32 	%f2058, %f9, %f446;
	mul.f32 	%f2059, %f8, %f447;
	sub.f32 	%f450, %f2058, %f2059;
	mul.f32 	%f2060, %f8, %f446;
	fma.rn.f32 	%f451, %f9, %f447, %f2060;
	add.s32 	%r276, %r430, 5;
	setp.ge.s32 	%p144, %r276, %r80;
	@%p144 bra 	$L__BB0_156;
	mul.f32 	%f2061, %f37, %f450;
	mul.f32 	%f2062, %f38, %f451;
	sub.f32 	%f2063, %f2061, %f2062;
	mul.f32 	%f2064, %f38, %f450;
	fma.rn.f32 	%f2065, %f37, %f451, %f2064;
	ld.shared.f32 	%f2066, [_ZZ18dft2d_kernel_tiledPKfP6float2iiE4tile+404];
	fma.rn.f32 	%f3446, %f2063, %f2066, %f3446;
	fma.rn.f32 	%f3447, %f2065, %f2066, %f3447;
	mul.f32 	%f2067, %f9, %f450;
	mul.f32 	%f2068, %f8, %f451;
	sub.f32 	%f454, %f2067, %f2068;
	mul.f32 	%f2069, %f8, %f450;
	fma.rn.f32 	%f455, %f9, %f451, %f2069;
	add.s32 	%r277, %r430, 6;
	setp.ge.s32 	%p145, %r277, %r80;
	@%p145 bra 	$L__BB0_156;
	mul.f32 	%f2070, %f37, %f454;
	mul.f32 	%f2071, %f38, %f455;
	sub.f32 	%f2072, %f2070, %f2071;
	mul.f32 	%f2073, %f38, %f454;
	fma.rn.f32 	%f2074, %f37, %f455, %f2073;
	ld.shared.f32 	%f2075, [_ZZ18dft2d_kernel_tiledPKfP6float2iiE4tile+408];
	fma.rn.f32 	%f3446, %f2072, %f2075, %f3446;
	fma.rn.f32 	%f3447, %f2074, %f2075, %f3447;
	mul.f32 	%f2076, %f9, %f454;
	mul.f32 	%f2077, %f8, %f455;
	sub.f32 	%f458, %f2076, %f2077;
	mul.f32 	%f2078, %f8, %f454;
	fma.rn.f32 	%f459, %f9, %f455, %f2078;
	add.s32 	%r278, %r430, 7;
	setp.ge.s32 	%p146, %r278, %r80;
	@%p146 bra 	$L__BB0_156;
	mul.f32 	%f2079, %f37, %f458;
	mul.f32 	%f2080, %f38, %f459;
	sub.f32 	%f2081, %f2079, %f2080;
	mul.f32 	%f2082, %f38, %f458;
	fma.rn.f32 	%f2083, %f37, %f459, %f2082;
	ld.shared.f32 	%f2084, [_ZZ18dft2d_kernel_tiledPKfP6float2iiE4tile+412];
	fma.rn.f32 	%f3446, %f2081, %f2084, %f3446;
	fma.rn.f32 	%f3447, %f2083, %f2084, %f3447;
	mul.f32 	%f2085, %f9, %f458;
	mul.f32 	%f2086, %f8, %f459;
	sub.f32 	%f462, %f2085, %f2086;
	mul.f32 	%f2087, %f8, %f458;
	fma.rn.f32 	%f463, %f9, %f459, %f2087;
	add.s32 	%r279, %r430, 8;
	setp.ge.s32 	%p147, %r279, %r80;
	@%p147 bra 	$L__BB0_156;
	mul.f32 	%f2088, %f37, %f462;
	mul.f32 	%f2089, %f38, %f463;
	sub.f32 	%f2090, %f2088, %f2089;
	mul.f32 	%f2091, %f38, %f462;
	fma.rn.f32 	%f2092, %f37, %f463, %f2091;
	ld.shared.f32 	%f2093, [_ZZ18dft2d_kernel_tiledPKfP6float2iiE4tile+416];
	fma.rn.f32 	%f3446, %f2090, %f2093, %f3446;
	fma.rn.f32 	%f3447, %f2092, %f2093, %f3447;
	mul.f32 	%f2094, %f9, %f462;
	mul.f32 	%f2095, %f8, %f463;
	sub.f32 	%f466, %f2094, %f2095;
	mul.f32 	%f2096, %f8, %f462;
	fma.rn.f32 	%f467, %f9, %f463, %f2096;
	add.s32 	%r280, %r430, 9;
	setp.ge.s32 	%p148, %r280, %r80;
	@%p148 bra 	$L__BB0_156;
	mul.f32 	%f2097, %f37, %f466;
	mul.f32 	%f2098, %f38, %f467;
	sub.f32 	%f2099, %f2097, %f2098;
	mul.f32 	%f2100, %f38, %f466;
	fma.rn.f32 	%f2101, %f37, %f467, %f2100;
	ld.shared.f32 	%f2102, [_ZZ18dft2d_kernel_tiledPKfP6float2iiE4tile+420];
	fma.rn.f32 	%f3446, %f2099, %f2102, %f3446;
	fma.rn.f32 	%f3447, %f2101, %f2102, %f3447;
	mul.f32 	%f2103, %f9, %f466;
	mul.f32 	%f2104, %f8, %f467;
	sub.f32 	%f470, %f2103, %f2104;
	mul.f32 	%f2105, %f8, %f466;
	fma.rn.f32 	%f471, %f9, %f467, %f2105;
	add.s32 	%r281, %r430, 10;
	setp.ge.s32 	%p149, %r281, %r80;
	@%p149 bra 	$L__BB0_156;
	mul.f32 	%f2106, %f37, %f470;
	mul.f32 	%f2107, %f38, %f471;
	sub.f32 	%f2108, %f2106, %f2107;
	mul.f32 	%f2109, %f38, %f470;
	fma.rn.f32 	%f2110, %f37, %f471, %f2109;
	ld.shared.f32 	%f2111, [_ZZ18dft2d_kernel_tiledPKfP6float2iiE4tile+424];
	fma.rn.f32 	%f3446, %f2108, %f2111, %f3446;
	fma.rn.f32 	%f3447, %f2110, %f2111, %f3447;
	mul.f32 	%f2112, %f9, %f470;
	mul.f32 	%f2113, %f8, %f471;
	sub.f32 	%f474, %f2112, %f2113;
	mul.f32 	%f2114, %f8, %f470;
	fma.rn.f32 	%f475, %f9, %f471, %f2114;
	add.s32 	%r282, %r430, 11;
	setp.ge.s32 	%p150, %r282, %r80;
	@%p150 bra 	$L__BB0_156;
	mul.f32 	%f2115, %f37, %f474;
	mul.f32 	%f2116, %f38, %f475;
	sub.f32 	%f2117, %f2115, %f2116;
	mul.f32 	%f2118, %f38, %f474;
	fma.rn.f32 	%f2119, %f37, %f475, %f2118;
	ld.shared.f32 	%f2120, [_ZZ18dft2d_kernel_tiledPKfP6float2iiE4tile+428];
	fma.rn.f32 	%f3446, %f2117, %f2120, %f3446;
	fma.rn.f32 	%f3447, %f2119, %f2120, %f3447;
	mul.f32 	%f2121, %f9, %f474;
	mul.f32 	%f2122, %f8, %f475;
	sub.f32 	%f478, %f2121, %f2122;
	mul.f32 	%f2123, %f8, %f474;
	fma.rn.f32 	%f479, %f9, %f475, %f2123;
	add.s32 	%r283, %r430, 12;
	setp.ge.s32 	%p151, %r283, %r80;
	@%p151 bra 	$L__BB0_156;
	mul.f32 	%f2124, %f37, %f478;
	mul.f32 	%f2125, %f38, %f479;
	sub.f32 	%f2126, %f2124, %f2125;
	mul.f32 	%f2127, %f38, %f478;
	fma.rn.f32 	%f2128, %f37, %f479, %f2127;
	ld.shared.f32 	%f2129, [_ZZ18dft2d_kernel_tiledPKfP6float2iiE4tile+432];
	fma.rn.f32 	%f3446, %f2126, %f2129, %f3446;
	fma.rn.f32 	%f3447, %f2128, %f2129, %f3447;
	mul.f32 	%f2130, %f9, %f478;
	mul.f32 	%f2131, %f8, %f479;
	sub.f32 	%f482, %f2130, %f2131;
	mul.f32 	%f2132, %f8, %f478;
	fma.rn.f32 	%f483, %f9, %f479, %f2132;
	add.s32 	%r284, %r430, 13;
	setp.ge.s32 	%p152, %r284, %r80;
	@%p152 bra 	$L__BB0_156;
	mul.f32 	%f2133, %f37, %f482;
	mul.f32 	%f2134, %f38, %f483;
	sub.f32 	%f2135, %f2133, %f2134;
	mul.f32 	%f2136, %f38, %f482;
	fma.rn.f32 	%f2137, %f37, %f483, %f2136;
	ld.shared.f32 	%f2138, [_ZZ18dft2d_kernel_tiledPKfP6float2iiE4tile+436];
	fma.rn.f32 	%f3446, %f2135, %f2138, %f3446;
	fma.rn.f32 	%f3447, %f2137, %f2138, %f3447;
	mul.f32 	%f2139, %f9, %f482;
	mul.f32 	%f2140, %f8, %f483;
	sub.f32 	%f486, %f2139, %f2140;
	mul.f32 	%f2141, %f8, %f482;
	fma.rn.f32 	%f487, %f9, %f483, %f2141;
	add.s32 	%r285, %r430, 14;
	setp.ge.s32 	%p153, %r285, %r80;
	@%p153 bra 	$L__BB0_156;
	mul.f32 	%f2142, %f37, %f486;
	mul.f32 	%f2143, %f38, %f487;
	sub.f32 	%f2144, %f2142, %f2143;
	mul.f32 	%f2145, %f38, %f486;
	fma.rn.f32 	%f2146, %f37, %f487, %f2145;
	ld.shared.f32 	%f2147, [_ZZ18dft2d_kernel_tiledPKfP6float2iiE4tile+440];
	fma.rn.f32 	%f3446, %f2144, %f2147, %f3446;
	fma.rn.f32 	%f3447, %f2146, %f2147, %f3447;
	mul.f32 	%f2148, %f9, %f486;
	mul.f32 	%f2149, %f8, %f487;
	sub.f32 	%f490, %f2148, %f2149;
	mul.f32 	%f2150, %f8, %f486;
	fma.rn.f32 	%f491, %f9, %f487, %f2150;
	add.s32 	%r286, %r430, 15;
	setp.ge.s32 	%p154, %r286, %r80;
	@%p154 bra 	$L__BB0_156;
	mul.f32 	%f2151, %f37, %f490;
	mul.f32 	%f2152, %f38, %f491;
	sub.f32 	%f2153, %f2151, %f2152;
	mul.f32 	%f2154, %f38, %f490;
	fma.rn.f32 	%f2155, %f37, %f491, %f2154;
	ld.shared.f32 	%f2156, [_ZZ18dft2d_kernel_tiledPKfP6float2iiE4tile+444];
	fma.rn.f32 	%f492, %f2153, %f2156, %f3446;
	fma.rn.f32 	%f493, %f2155, %f2156, %f3447;
	mov.f32 	%f3446, %f492;
	mov.f32 	%f3447, %f493;
$L__BB0_156:
	setp.ge.s32 	%p155, %r55, %r82;
	@%p155 bra 	$L__BB0_309;
	mul.f32 	%f2157, %f39, %f68;
	mul.f32 	%f2158, %f40, %f67;
	sub.f32 	%f2159, %f2157, %f2158;
	mul.f32 	%f2160, %f40, %f68;
	fma.rn.f32 	%f2161, %f39, %f67, %f2160;
	ld.shared.f32 	%f2162, [_ZZ18dft2d_kernel_tiledPKfP6float2iiE4tile+448];
	fma.rn.f32 	%f3446, %f2159, %f2162, %f3446;
	fma.rn.f32 	%f3447, %f2161, %f2162, %f3447;
	@%p44 bra 	$L__BB0_173;
	mul.f32 	%f2163, %f39, %f71;
	mul.f32 	%f2164, %f40, %f72;
	sub.f32 	%f2165, %f2163, %f2164;
	mul.f32 	%f2166, %f40, %f71;
	fma.rn.f32 	%f2167, %f39, %f72, %f2166;
	ld.shared.f32 	%f2168, [_ZZ18dft2d_kernel_tiledPKfP6float2iiE4tile+452];
	fma.rn.f32 	%f3446, %f2165, %f2168, %f3446;
	fma.rn.f32 	%f3447, %f2167, %f2168, %f3447;
	mul.f32 	%f2169, %f8, %f71;
	fma.rn.f32 	%f500, %f9, %f72, %f2169;
	add.s32 	%r287, %r430, 2;
	setp.ge.s32 	%p157, %r287, %r80;
	@%p157 bra 	$L__BB0_173;
	mul.f32 	%f2170, %f8, %f72;
	mul.f32 	%f2171, %f9, %f71;
	sub.f32 	%f2172, %f2171, %f2170;
	mul.f32 	%f2173, %f39, %f2172;
	mul.f32 	%f2174, %f40, %f500;
	sub.f32 	%f2175, %f2173, %f2174;
	mul.f32 	%f2176, %f40, %f2172;
	fma.rn.f32 	%f2177, %f39, %f500, %f2176;
	ld.shared.f32 	%f2178, [_ZZ18dft2d_kernel_tiledPKfP6float2iiE4tile+456];
	fma.rn.f32 	%f3446, %f2175, %f2178, %f3446;
	fma.rn.f32 	%f3447, %f2177, %f2178, %f3447;
	mul.f32 	%f2179, %f9, %f2172;
	mul.f32 	%f2180, %f8, %f500;
	sub.f32 	%f503, %f2179, %f2180;
	mul.f32 	%f2181, %f8, %f2172;
	fma.rn.f32 	%f504, %f9, %f500, %f2181;
	add.s32 	%r288, %r430, 3;
	setp.ge.s32 	%p158, %r288, %r80;
	@%p158 bra 	$L__BB0_173;
	mul.f32 	%f2182, %f39, %f503;
	mul.f32 	%f2183, %f40, %f504;
	sub.f32 	%f2184, %f2182, %f2183;
	mul.f32 	%f2185, %f40, %f503;
	fma.rn.f32 	%f2186, %f39, %f504, %f2185;
	ld.shared.f32 	%f2187, [_ZZ18dft2d_kernel_tiledPKfP6float2iiE4tile+460];
	fma.rn.f32 	%f3446, %f2184, %f2187, %f3446;
	fma.rn.f32 	%f3447, %f2186, %f2187, %f3447;
	mul.f32 	%f2188, %f9, %f503;
	mul.f32 	%f2189, %f8, %f504;
	sub.f32 	%f507, %f2188, %f2189;
	mul.f32 	%f2190, %f8, %f503;
	fma.rn.f32 	%f508, %f9, %f504, %f2190;
	add.s32 	%r289, %r430, 4;
	setp.ge.s32 	%p159, %r289, %r80;
	@%p159 bra 	$L__BB0_173;
	mul.f32 	%f2191, %f39, %f507;
	mul.f32 	%f2192, %f40, %f508;
	sub.f32 	%f2193, %f2191, %f2192;
	mul.f32 	%f2194, %f40, %f507;
	fma.rn.f32 	%f2195, %f39, %f508, %f2194;
	ld.shared.f32 	%f2196, [_ZZ18dft2d_kernel_tiledPKfP6float2iiE4tile+464];
	fma.rn.f32 	%f3446, %f2193, %f2196, %f3446;
	fma.rn.f32 	%f3447, %f2195, %f2196, %f3447;
	mul.f32 	%f2197, %f9, %f507;
	mul.f32 	%f2198, %f8, %f508;
	sub.f32 	%f511, %f2197, %f2198;
	mul.f32 	%f2199, %f8, %f507;
	fma.rn.f32 	%f512, %f9, %f508, %f2199;
	add.s32 	%r290, %r430, 5;
	setp.ge.s32 	%p160, %r290, %r80;
	@%p160 bra 	$L__BB0_173;
	mul.f32 	%f2200, %f39, %f511;
	mul.f32 	%f2201, %f40, %f512;
	sub.f32 	%f2202, %f2200, %f2201;
	mul.f32 	%f2203, %f40, %f511;
	fma.rn.f32 	%f2204, %f39, %f512, %f2203;
	ld.shared.f32 	%f2205, [_ZZ18dft2d_kernel_tiledPKfP6float2iiE4tile+468];
	fma.rn.f32 	%f3446, %f2202, %f2205, %f3446;
	fma.rn.f32 	%f3447, %f2204, %f2205, %f3447;
	mul.f32 	%f2206, %f9, %f511;
	mul.f32 	%f2207, %f8, %f512;
	sub.f32 	%f515, %f2206, %f2207;
	mul.f32 	%f2208, %f8, %f511;
	fma.rn.f32 	%f516, %f9, %f512, %f2208;
	add.s32 	%r291, %r430, 6;
	setp.ge.s32 	%p161, %r291, %r80;
	@%p161 bra 	$L__BB0_173;
	mul.f32 	%f2209, %f39, %f515;
	mul.f32 	%f2210, %f40, %f516;
	sub.f32 	%f2211, %f2209, %f2210;
	mul.f32 	%f2212, %f40, %f515;
	fma.rn.f32 	%f2213, %f39, %f516, %f2212;
	ld.shared.f32 	%f2214, [_ZZ18dft2d_kernel_tiledPKfP6float2iiE4tile+472];
	fma.rn.f32 	%f3446, %f2211, %f2214, %f3446;
	fma.rn.f32 	%f3447, %f2213, %f2214, %f3447;
	mul.f32 	%f2215, %f9, %f515;
	mul.f32 	%f2216, %f8, %f516;
	sub.f32 	%f519, %f2215, %f2216;
	mul.f32 	%f2217, %f8, %f515;
	fma.rn.f32 	%f520, %f9, %f516, %f2217;
	add.s32 	%r292, %r430, 7;
	setp.ge.s32 	%p162, %r292, %r80;
	@%p162 bra 	$L__BB0_173;
	mul.f32 	%f2218, %f39, %f519;
	mul.f32 	%f2219, %f40, %f520;
	sub.f32 	%f2220, %f2218, %f2219;
	mul.f32 	%f2221, %f40, %f519;
	fma.rn.f32 	%f2222, %f39, %f520, %f2221;
	ld.shared.f32 	%f2223, [_ZZ18dft2d_kernel_tiledPKfP6float2iiE4tile+476];
	fma.rn.f32 	%f3446, %f2220, %f2223, %f3446;
	fma.rn.f32 	%f3447, %f2222, %f2223, %f3447;
	mul.f32 	%f2224, %f9, %f519;
	mul.f32 	%f2225, %f8, %f520;
	sub.f32 	%f523, %f2224, %f2225;
	mul.f32 	%f2226, %f8, %f519;
	fma.rn.f32 	%f524, %f9, %f520, %f2226;
	add.s32 	%r293, %r430, 8;
	setp.ge.s32 	%p163, %r293, %r80;
	@%p163 bra 	$L__BB0_173;
	mul.f32 	%f2227, %f39, %f523;
	mul.f32 	%f2228, %f40, %f524;
	sub.f32 	%f2229, %f2227, %f2228;
	mul.f32 	%f2230, %f40, %f523;
	fma.rn.f32 	%f2231, %f39, %f524, %f2230;
	ld.shared.f32 	%f2232, [_ZZ18dft2d_kernel_tiledPKfP6float2iiE4tile+480];
	fma.rn.f32 	%f3446, %f2229, %f2232, %f3446;
	fma.rn.f32 	%f3447, %f2231, %f2232, %f3447;
	mul.f32 	%f2233, %f9, %f523;
	mul.f32 	%f2234, %f8, %f524;
	sub.f32 	%f527, %f2233, %f2234;
	mul.f32 	%f2235, %f8, %f523;
	fma.rn.f32 	%f528, %f9, %f524, %f2235;
	add.s32 	%r294, %r430, 9;
	setp.ge.s32 	%p164, %r294, %r80;
	@%p164 bra 	$L__BB0_173;
	mul.f32 	%f2236, %f39, %f527;
	mul.f32 	%f2237, %f40, %f528;
	sub.f32 	%f2238, %f2236, %f2237;
	mul.f32 	%f2239, %f40, %f527;
	fma.rn.f32 	%f2240, %f39, %f528, %f2239;
	ld.shared.f32 	%f2241, [_ZZ18dft2d_kernel_tiledPKfP6float2iiE4tile+484];
	fma.rn.f32 	%f3446, %f2238, %f2241, %f3446;
	fma.rn.f32 	%f3447, %f2240, %f2241, %f3447;
	mul.f32 	%f2242, %f9, %f527;
	mul.f32 	%f2243, %f8, %f528;
	sub.f32 	%f531, %f2242, %f2243;
	mul.f32 	%f2244, %f8, %f527;
	fma.rn.f32 	%f532, %f9, %f528, %f2244;
	add.s32 	%r295, %r430, 10;
	setp.ge.s32 	%p165, %r295, %r80;
	@%p165 bra 	$L__BB0_173;
	mul.f32 	%f2245, %f39, %f531;
	mul.f32 	%f2246, %f40, %f532;
	sub.f32 	%f2247, %f2245, %f2246;
	mul.f32 	%f2248, %f40, %f531;
	fma.rn.f32 	%f2249, %f39, %f532, %f2248;
	ld.shared.f32 	%f2250, [_ZZ18dft2d_kernel_tiledPKfP6float2iiE4tile+488];
	fma.rn.f32 	%f3446, %f2247, %f2250, %f3446;
	fma.rn.f32 	%f3447, %f2249, %f2250, %f3447;
	mul.f32 	%f2251, %f9, %f531;
	mul.f32 	%f2252, %f8, %f532;
	sub.f32 	%f535, %f2251, %f2252;
	mul.f32 	%f2253, %f8, %f531;
	fma.rn.f32 	%f536, %f9, %f532, %f2253;
	add.s32 	%r296, %r430, 11;
	setp.ge.s32 	%p166, %r296, %r80;
	@%p166 bra 	$L__BB0_173;
	mul.f32 	%f2254, %f39, %f535;
	mul.f32 	%f2255, %f40, %f536;
	sub.f32 	%f2256, %f2254, %f2255;
	mul.f32 	%f2257, %f40, %f535;
	fma.rn.f32 	%f2258, %f39, %f536, %f2257;
	ld.shared.f32 	%f2259, [_ZZ18dft2d_kernel_tiledPKfP6float2iiE4tile+492];
	fma.rn.f32 	%f3446, %f2256, %f2259, %f3446;
	fma.rn.f32 	%f3447, %f2258, %f2259, %f3447;
	mul.f32 	%f2260, %f9, %f535;
	mul.f32 	%f2261, %f8, %f536;
	sub.f32 	%f539, %f2260, %f2261;
	mul.f32 	%f2262, %f8, %f535;
	fma.rn.f32 	%f540, %f9, %f536, %f2262;
	add.s32 	%r297, %r430, 12;
	setp.ge.s32 	%p167, %r297, %r80;
	@%p167 bra 	$L__BB0_173;
	mul.f32 	%f2263, %f39, %f539;
	mul.f32 	%f2264, %f40, %f540;
	sub.f32 	%f2265, %f2263, %f2264;
	mul.f32 	%f2266, %f40, %f539;
	fma.rn.f32 	%f2267, %f39, %f540, %f2266;
	ld.shared.f32 	%f2268, [_ZZ18dft2d_kernel_tiledPKfP6float2iiE4tile+496];
	fma.rn.f32 	%f3446, %f2265, %f2268, %f3446;
	fma.rn.f32 	%f3447, %f2267, %f2268, %f3447;
	mul.f32 	%f2269, %f9, %f539;
	mul.f32 	%f2270, %f8, %f540;
	sub.f32 	%f543, %f2269, %f2270;
	mul.f32 	%f2271, %f8, %f539;
	fma.rn.f32 	%f544, %f9, %f540, %f2271;
	add.s32 	%r298, %r430, 13;
	setp.ge.s32 	%p168, %r298, %r80;
	@%p168 bra 	$L__BB0_173;
	mul.f32 	%f2272, %f39, %f543;
	mul.f32 	%f2273, %f40, %f544;
	sub.f32 	%f2274, %f2272, %f2273;
	mul.f32 	%f2275, %f40, %f543;
	fma.rn.f32 	%f2276, %f39, %f544, %f2275;
	ld.shared.f32 	%f2277, [_ZZ18dft2d_kernel_tiledPKfP6float2iiE4tile+500];
	fma.rn.f32 	%f3446, %f2274, %f2277, %f3446;
	fma.rn.f32 	%f3447, %f2276, %f2277, %f3447;
	mul.f32 	%f2278, %f9, %f543;
	mul.f32 	%f2279, %f8, %f544;
	sub.f32 	%f547, %f2278, %f2279;
	mul.f32 	%f2280, %f8, %f543;
	fma.rn.f32 	%f548, %f9, %f544, %f2280;
	add.s32 	%r299, %r430, 14;
	setp.ge.s32 	%p169, %r299, %r80;
	@%p169 bra 	$L__BB0_173;
	mul.f32 	%f2281, %f39, %f547;
	mul.f32 	%f2282, %f40, %f548;
	sub.f32 	%f2283, %f2281, %f2282;
	mul.f32 	%f2284, %f40, %f547;
	fma.rn.f32 	%f2285, %f39, %f548, %f2284;
	ld.shared.f32 	%f2286, [_ZZ18dft2d_kernel_tiledPKfP6float2iiE4tile+504];
	fma.rn.f32 	%f3446, %f2283, %f2286, %f3446;
	fma.rn.f32 	%f3447, %f2285, %f2286, %f3447;
	mul.f32 	%f2287, %f9, %f547;
	mul.f32 	%f2288, %f8, %f548;
	sub.f32 	%f551, %f2287, %f2288;
	mul.f32 	%f2289, %f8, %f547;
	fma.rn.f32 	%f552, %f9, %f548, %f2289;
	add.s32 	%r300, %r430, 15;
	setp.ge.s32 	%p170, %r300, %r80;
	@%p170 bra 	$L__BB0_173;
	mul.f32 	%f2290, %f39, %f551;
	mul.f32 	%f2291, %f40, %f552;
	sub.f32 	%f2292, %f2290, %f2291;
	mul.f32 	%f2293, %f40, %f551;
	fma.rn.f32 	%f2294, %f39, %f552, %f2293;
	ld.shared.f32 	%f2295, [_ZZ18dft2d_kernel_tiledPKfP6float2iiE4tile+508];
	fma.rn.f32 	%f553, %f2292, %f2295, %f3446;
	fma.rn.f32 	%f554, %f2294, %f2295, %f3447;
	mov.f32 	%f3446, %f553;
	mov.f32 	%f3447, %f554;
$L__BB0_173:
	setp.ge.s32 	%p171, %r56, %r82;
	@%p171 bra 	$L__BB0_309;
	mul.f32 	%f2296, %f41, %f68;
	mul.f32 	%f2297, %f42, %f67;
	sub.f32 	%f2298, %f2296, %f2297;
	mul.f32 	%f2299, %f42, %f68;
	fma.rn.f32 	%f2300, %f41, %f67, %f2299;
	ld.shared.f32 	%f2301, [_ZZ18dft2d_kernel_tiledPKfP6float2iiE4tile+512];
	fma.rn.f32 	%f3446, %f2298, %f2301, %f3446;
	fma.rn.f32 	%f3447, %f2300, %f2301, %f3447;
	@%p44 bra 	$L__BB0_190;
	mul.f32 	%f2302, %f41, %f71;
	mul.f32 	%f2303, %f42, %f72;
	sub.f32 	%f2304, %f2302, %f2303;
	mul.f32 	%f2305, %f42, %f71;
	fma.rn.f32 	%f2306, %f41, %f72, %f2305;
	ld.shared.f32 	%f2307, [_ZZ18dft2d_kernel_tiledPKfP6float2iiE4tile+516];
	fma.rn.f32 	%f3446, %f2304, %f2307, %f3446;
	fma.rn.f32 	%f3447, %f2306, %f2307, %f3447;
	mul.f32 	%f2308, %f8, %f71;
	fma.rn.f32 	%f561, %f9, %f72, %f2308;
	add.s32 	%r301, %r430, 2;
	setp.ge.s32 	%p173, %r301, %r80;
	@%p173 bra 	$L__BB0_190;
	mul.f32 	%f2309, %f8, %f72;
	mul.f32 	%f2310, %f9, %f71;
	sub.f32 	%f2311, %f2310, %f2309;
	mul.f32 	%f2312, %f41, %f2311;
	mul.f32 	%f2313, %f42, %f561;
	sub.f32 	%f2314, %f2312, %f2313;
	mul.f32 	%f2315, %f42, %f2311;
	fma.rn.f32 	%f2316, %f41, %f561, %f2315;
	ld.shared.f32 	%f2317, [_ZZ18dft2d_kernel_tiledPKfP6float2iiE4tile+520];
	fma.rn.f32 	%f3446, %f2314, %f2317, %f3446;
	fma.rn.f32 	%f3447, %f2316, %f2317, %f3447;
	mul.f32 	%f2318, %f9, %f2311;
	mul.f32 	%f2319, %f8, %f561;
	sub.f32 	%f564, %f2318, %f2319;
	mul.f32 	%f2320, %f8, %f2311;
	fma.rn.f32 	%f565, %f9, %f561, %f2320;
	add.s32 	%r302, %r430, 3;
	setp.ge.s32 	%p174, %r302, %r80;
	@%p174 bra 	$L__BB0_190;
	mul.f32 	%f2321, %f41, %f564;
	mul.f32 	%f2322, %f42, %f565;
	sub.f32 	%f2323, %f2321, %f2322;
	mul.f32 	%f2324, %f42, %f564;
	fma.rn.f32 	%f2325, %f41, %f565, %f2324;
	ld.shared.f32 	%f2326, [_ZZ18dft2d_kernel_tiledPKfP6float2iiE4tile+524];
	fma.rn.f32 	%f3446, %f2323, %f2326, %f3446;
	fma.rn.f32 	%f3447, %f2325, %f2326, %f3447;
	mul.f32 	%f2327, %f9, %f564;
	mul.f32 	%f2328, %f8, %f565;
	sub.f32 	%f568, %f2327, %f2328;
	mul.f32 	%f2329, %f8, %f564;
	fma.rn.f32 	%f569, %f9, %f565, %f2329;
	add.s32 	%r303, %r430, 4;
	setp.ge.s32 	%p175, %r303, %r80;
	@%p175 bra 	$L__BB0_190;
	mul.f32 	%f2330, %f41, %f568;
	mul.f32 	%f2331, %f42, %f569;
	sub.f32 	%f2332, %f2330, %f2331;
	mul.f32 	%f2333, %f42, %f568;
	fma.rn.f32 	%f2334, %f41, %f569, %f2333;
	ld.shared.f32 	%f2335, [_ZZ18dft2d_kernel_tiledPKfP6float2iiE4tile+528];
	fma.rn.f32 	%f3446, %f2332, %f2335, %f3446;
	fma.rn.f32 	%f3447, %f2334, %f2335, %f3447;
	mul.f32 	%f2336, %f9, %f568;
	mul.f32 	%f2337, %f8, %f569;
	sub.f32 	%f572, %f2336, %f2337;
	mul.f32 	%f2338, %f8, %f568;
	fma.rn.f32 	%f573, %f9, %f569, %f2338;
	add.s32 	%r304, %r430, 5;
	setp.ge.s32 	%p176, %r304, %r80;
	@%p176 bra 	$L__BB0_190;
	mul.f32 	%f2339, %f41, %f572;
	mul.f32 	%f2340, %f42, %f573;
	sub.f32 	%f2341, %f2339, %f2340;
	mul.f32 	%f2342, %f42, %f572;
	fma.rn.f32 	%f2343, %f41, %f573, %f2342;
	ld.shared.f32 	%f2344, [_ZZ18dft2d_kernel_tiledPKfP6float2iiE4tile+532];
	fma.rn.f32 	%f3446, %f2341, %f2344, %f3446;
	fma.rn.f32 	%f3447, %f2343, %f2344, %f3447;
	mul.f32 	%f2345, %f9, %f572;
	mul.f32 	%f2346, %f8, %f573;
	sub.f32 	%f576, %f2345, %f2346;
	mul.f32 	%f2347, %f8, %f572;
	fma.rn.f32 	%f577, %f9, %f573, %f2347;
	add.s32 	%r305, %r430, 6;
	setp.ge.s32 	%p177, %r305, %r80;
	@%p177 bra 	$L__BB0_190;
	mul.f32 	%f2348, %f41, %f576;
	mul.f32 	%f2349, %f42, %f577;
	sub.f32 	%f2350, %f2348, %f2349;
	mul.f32 	%f2351, %f42, %f576;
	fma.rn.f32 	%f2352, %f41, %f577, %f2351;
	ld.shared.f32 	%f2353, [_ZZ18dft2d_kernel_tiledPKfP6float2iiE4tile+536];
	fma.rn.f32 	%f3446, %f2350, %f2353, %f3446;
	fma.rn.f32 	%f3447, %f2352, %f2353, %f3447;
	mul.f32 	%f2354, %f9, %f576;
	mul.f32 	%f2355, %f8, %f577;
	sub.f32 	%f580, %f2354, %f2355;
	mul.f32 	%f2356, %f8, %f576;
	fma.rn.f32 	%f581, %f9, %f577, %f2356;
	add.s32 	%r306, %r430, 7;
	setp.ge.s32 	%p178, %r306, %r80;
	@%p178 bra 	$L__BB0_190;
	mul.f32 	%f2357, %f41, %f580;
	mul.f32 	%f2358, %f42, %f581;
	sub.f32 	%f2359, %f2357, %f2358;
	mul.f32 	%f2360, %f42, %f580;
	fma.rn.f32 	%f2361, %f41, %f581, %f2360;
	ld.shared.f32 	%f2362, [_ZZ18dft2d_kernel_tiledPKfP6float2iiE4tile+540];
	fma.rn.f32 	%f3446, %f2359, %f2362, %f3446;
	fma.rn.f32 	%f3447, %f2361, %f2362, %f3447;
	mul.f32 	%f2363, %f9, %f580;
	mul.f32 	%f2364, %f8, %f581;
	sub.f32 	%f584, %f2363, %f2364;
	mul.f32 	%f2365, %f8, %f580;
	fma.rn.f32 	%f585, %f9, %f581, %f2365;
	add.s32 	%r307, %r430, 8;
	setp.ge.s32 	%p179, %r307, %r80;
	@%p179 bra 	$L__BB0_190;
	mul.f32 	%f2366, %f41, %f584;
	mul.f32 	%f2367, %f42, %f585;
	sub.f32 	%f2368, %f2366, %f2367;
	mul.f32 	%f2369, %f42, %f584;
	fma.rn.f32 	%f2370, %f41, %f585, %f2369;
	ld.shared.f32 	%f2371, [_ZZ18dft2d_kernel_tiledPKfP6float2iiE4tile+544];
	fma.rn.f32 	%f3446, %f2368, %f2371, %f3446;
	fma.rn.f32 	%f3447, %f2370, %f2371, %f3447;
	mul.f32 	%f2372, %f9, %f584;
	mul.f32 	%f2373, %f8, %f585;
	sub.f32 	%f588, %f2372, %f2373;
	mul.f32 	%f2374, %f8, %f584;
	fma.rn.f32 	%f589, %f9, %f585, %f2374;
	add.s32 	%r308, %r430, 9;
	setp.ge.s32 	%p180, %r308, %r80;
	@%p180 bra 	$L__BB0_190;
	mul.f32 	%f2375, %f41, %f588;
	mul.f32 	%f2376, %f42, %f589;
	sub.f32 	%f2377, %f2375, %f2376;
	mul.f32 	%f2378, %f42, %f588;
	fma.rn.f32 	%f2379, %f41, %f589, %f2378;
	ld.shared.f32 	%f2380, [_ZZ18dft2d_kernel_tiledPKfP6float2iiE4tile+548];
	fma.rn.f32 	%f3446, %f2377, %f2380, %f3446;
	fma.rn.f32 	%f3447, %f2379, %f2380, %f3447;
	mul.f32 	%f2381, %f9, %f588;
	mul.f32 	%f2382, %f8, %f589;
	sub.f32 	%f592, %f2381, %f2382;
	mul.f32 	%f2383, %f8, %f588;
	fma.rn.f32 	%f593, %f9, %f589, %f2383;
	add.s32 	%r309, %r430, 10;
	setp.ge.s32 	%p181, %r309, %r80;
	@%p181 bra 	$L__BB0_190;
	mul.f32 	%f2384, %f41, %f592;
	mul.f32 	%f2385, %f42, %f593;
	sub.f32 	%f2386, %f2384, %f2385;
	mul.f32 	%f2387, %f42, %f592;
	fma.rn.f32 	%f2388, %f41, %f593, %f2387;
	ld.shared.f32 	%f2389, [_ZZ18dft2d_kernel_tiledPKfP6float2iiE4tile+552];
	fma.rn.f32 	%f3446, %f2386, %f2389, %f3446;
	fma.rn.f32 	%f3447, %f2388, %f2389, %f3447;
	mul.f32 	%f2390, %f9, %f592;
	mul.f32 	%f2391, %f8, %f593;
	sub.f32 	%f596, %f2390, %f2391;
	mul.f32 	%f2392, %f8, %f592;
	fma.rn.f32 	%f597, %f9, %f593, %f2392;
	add.s32 	%r310, %r430, 11;
	setp.ge.s32 	%p182, %r310, %r80;
	@%p182 bra 	$L__BB0_190;
	mul.f32 	%f2393, %f41, %f596;
	mul.f32 	%f2394, %f42, %f597;
	sub.f32 	%f2395, %f2393, %f2394;
	mul.f32 	%f2396, %f42, %f596;
	fma.rn.f32 	%f2397, %f41, %f597, %f2396;
	ld.shared.f32 	%f2398, [_ZZ18dft2d_kernel_tiledPKfP6float2iiE4tile+556];
	fma.rn.f32 	%f3446, %f2395, %f2398, %f3446;
	fma.rn.f32 	%f3447, %f2397, %f2398, %f3447;
	mul.f32 	%f2399, %f9, %f596;
	mul.f32 	%f2400, %f8, %f597;
	sub.f32 	%f600, %f2399, %f2400;
	mul.f32 	%f2401, %f8, %f596;
	fma.rn.f32 	%f601, %f9, %f597, %f2401;
	add.s32 	%r311, %r430, 12;
	setp.ge.s32 	%p183, %r311, %r80;
	@%p183 bra 	$L__BB0_190;
	mul.f32 	%f2402, %f41, %f600;
	mul.f32 	%f2403, %f42, %f601;
	sub.f32 	%f2404, %f2402, %f2403;
	mul.f32 	%f2405, %f42, %f600;
	fma.rn.f32 	%f2406, %f41, %f601, %f2405;
	ld.shared.f32 	%f2407, [_ZZ18dft2d_kernel_tiledPKfP6float2iiE4tile+560];
	fma.rn.f32 	%f3446, %f2404, %f2407, %f3446;
	fma.rn.f32 	%f3447, %f2406, %f2407, %f3447;
	mul.f32 	%f2408, %f9, %f600;
	mul.f32 	%f2409, %f8, %f601;
	sub.f32 	%f604, %f2408, %f2409;
	mul.f32 	%f2410, %f8, %f600;
	fma.rn.f32 	%f605, %f9, %f601, %f2410;
	add.s32 	%r312, %r430, 13;
	setp.ge.s32 	%p184, %r312, %r80;
	@%p184 bra 	$L__BB0_190;
	mul.f32 	%f2411, %f41, %f604;
	mul.f32 	%f2412, %f42, %f605;
	sub.f32 	%f2413, %f2411, %f2412;
	mul.f32 	%f2414, %f42, %f604;
	fma.rn.f32 	%f2415, %f41, %f605, %f2414;
	ld.shared.f32 	%f2416, [_ZZ18dft2d_kernel_tiledPKfP6float2iiE4tile+564];
	fma.rn.f32 	%f3446, %f2413, %f2416, %f3446;
	fma.rn.f32 	%f3447, %f2415, %f2416, %f3447;
	mul.f32 	%f2417, %f9, %f604;
	mul.f32 	%f2418, %f8, %f605;
	sub.f32 	%f608, %f2417, %f2418;
	mul.f32 	%f2419, %f8, %f604;
	fma.rn.f32 	%f609, %f9, %f605, %f2419;
	add.s32 	%r313, %r430, 14;
	setp.ge.s32 	%p185, %r313, %r80;
	@%p185 bra 	$L__BB0_190;
	mul.f32 	%f2420, %f41, %f608;
	mul.f32 	%f2421, %f42, %f609;
	sub.f32 	%f2422, %f2420, %f2421;
	mul.f32 	%f2423, %f42, %f608;
	fma.rn.f32 	%f2424, %f41, %f609, %f2423;
	ld.shared.f32 	%f2425, [_ZZ18dft2d_kernel_tiledPKfP6float2iiE4tile+568];
	fma.rn.f32 	%f3446, %f2422, %f2425, %f3446;
	fma.rn.f32 	%f3447, %f2424, %f2425, %f3447;
	mul.f32 	%f2426, %f9, %f608;
	mul.f32 	%f2427, %f8, %f609;
	sub.f32 	%f612, %f2426, %f2427;
	mul.f32 	%f2428, %f8, %f608;
	fma.rn.f32 	%f613, %f9, %f609, %f2428;
	add.s32 	%r314, %r430, 15;
	setp.ge.s32 	%p186, %r314, %r80;
	@%p186 bra 	$L__BB0_190;
	mul.f32 	%f2429, %f41, %f612;
	mul.f32 	%f2430, %f42, %f613;
	sub.f32 	%f2431, %f2429, %f2430;
	mul.f32 	%f2432, %f42, %f612;
	fma.rn.f32 	%f2433, %f41, %f613, %f2432;
	ld.shared.f32 	%f2434, [_ZZ18dft2d_kernel_tiledPKfP6float2iiE4tile+572];
	fma.rn.f32 	%f614, %f2431, %f2434, %f3446;
	fma.rn.f32 	%f615, %f2433, %f2434, %f3447;
	mov.f32 	%f3446, %f614;
	mov.f32 	%f3447, %f615;
$L__BB0_190:
	setp.ge.s32 	%p187, %r57, %r82;
	@%p187 bra 	$L__BB0_309;
	mul.f32 	%f2435, %f43, %f68;
	mul.f32 	%f2436, %f44, %f67;
	sub.f32 	%f2437, %f2435, %f2436;
	mul.f32 	%f2438, %f44, %f68;
	fma.rn.f32 	%f2439, %f43, %f67, %f2438;
	ld.shared.f32 	%f2440, [_ZZ18dft2d_kernel_tiledPKfP6float2iiE4tile+576];
	fma.rn.f32 	%f3446, %f2437, %f2440, %f3446;
	fma.rn.f32 	%f3447, %f2439, %f2440, %f3447;
	@%p44 bra 	$L__BB0_207;
	mul.f32 	%f2441, %f43, %f71;
	mul.f32 	%f2442, %f44, %f72;
	sub.f32 	%f2443, %f2441, %f2442;
	mul.f32 	%f2444, %f44, %f71;
	fma.rn.f32 	%f2445, %f43, %f72, %f2444;
	ld.shared.f32 	%f2446, [_ZZ18dft2d_kernel_tiledPKfP6float2iiE4tile+580];
	fma.rn.f32 	%f3446, %f2443, %f2446, %f3446;
	fma.rn.f32 	%f3447, %f2445, %f2446, %f3447;
	mul.f32 	%f2447, %f8, %f71;
	fma.rn.f32 	%f622, %f9, %f72, %f2447;
	add.s32 	%r315, %r430, 2;
	setp.ge.s32 	%p189, %r315, %r80;
	@%p189 bra 	$L__BB0_207;
	mul.f32 	%f2448, %f8, %f72;
	mul.f32 	%f2449, %f9, %f71;
	sub.f32 	%f2450, %f2449, %f2448;
	mul.f32 	%f2451, %f43, %f2450;
	mul.f32 	%f2452, %f44, %f622;
	sub.f32 	%f2453, %f2451, %f2452;
	mul.f32 	%f2454, %f44, %f2450;
	fma.rn.f32 	%f2455, %f43, %f622, %f2454;
	ld.shared.f32 	%f2456, [_ZZ18dft2d_kernel_tiledPKfP6float2iiE4tile+584];
	fma.rn.f32 	%f3446, %f2453, %f2456, %f3446;
	fma.rn.f32 	%f3447, %f2455, %f2456, %f3447;
	mul.f32 	%f2457, %f9, %f2450;
	mul.f32 	%f2458, %f8, %f622;
	sub.f32 	%f625, %f2457, %f2458;
	mul.f32 	%f2459, %f8, %f2450;
	fma.rn.f32 	%f626, %f9, %f622, %f2459;
	add.s32 	%r316, %r430, 3;
	setp.ge.s32 	%p190, %r316, %r80;
	@%p190 bra 	$L__BB0_207;
	mul.f32 	%f2460, %f43, %f625;
	mul.f32 	%f2461, %f44, %f626;
	sub.f32 	%f2462, %f2460, %f2461;
	mul.f32 	%f2463, %f44, %f625;
	fma.rn.f32 	%f2464, %f43, %f626, %f2463;
	ld.shared.f32 	%f2465, [_ZZ18dft2d_kernel_tiledPKfP6float2iiE4tile+588];
	fma.rn.f32 	%f3446, %f2462, %f2465, %f3446;
	fma.rn.f32 	%f3447, %f2464, %f2465, %f3447;
	mul.f32 	%f2466, %f9, %f625;
	mul.f32 	%f2467, %f8, %f626;
	sub.f32 	%f629, %f2466, %f2467;
	mul.f32 	%f2468, %f8, %f625;
	fma.rn.f32 	%f630, %f9, %f626, %f2468;
	add.s32 	%r317, %r430, 4;
	setp.ge.s32 	%p191, %r317, %r80;
	@%p191 bra 	$L__BB0_207;
	mul.f32 	%f2469, %f43, %f629;
	mul.f32 	%f2470, %f44, %f630;
	sub.f32 	%f2471, %f2469, %f2470;
	mul.f32 	%f2472, %f44, %f629;
	fma.rn.f32 	%f2473, %f43, %f630, %f2472;
	ld.shared.f32 	%f2474, [_ZZ18dft2d_kernel_tiledPKfP6float2iiE4tile+592];
	fma.rn.f32 	%f3446, %f2471, %f2474, %f3446;
	fma.rn.f32 	%f3447, %f2473, %f2474, %f3447;
	mul.f32 	%f2475, %f9, %f629;
	mul.f32 	%f2476, %f8, %f630;
	sub.f32 	%f633, %f2475, %f2476;
	mul.f32 	%f2477, %f8, %f629;
	fma.rn.f32 	%f634, %f9, %f630, %f2477;
	add.s32 	%r318, %r430, 5;
	setp.ge.s32 	%p192, %r318, %r80;
	@%p192 bra 	$L__BB0_207;
	mul.f32 	%f2478, %f43, %f633;
	mul.f32 	%f2479, %f44, %f634;
	sub.f32 	%f2480, %f2478, %f2479;
	mul.f32 	%f2481, %f44, %f633;
	fma.rn.f32 	%f2482, %f43, %f634, %f2481;
	ld.shared.f32 	%f2483, [_ZZ18dft2d_kernel_tiledPKfP6float2iiE4tile+596];
	fma.rn.f32 	%f3446, %f2480, %f2483, %f3446;
	fma.rn.f32 	%f3447, %f2482, %f2483, %f3447;
	mul.f32 	%f2484, %f9, %f633;
	mul.f32 	%f2485, %f8, %f634;
	sub.f32 	%f637, %f2484, %f2485;
	mul.f32 	%f2486, %f8, %f633;
	fma.rn.f32 	%f638, %f9, %f634, %f2486;
	add.s32 	%r319, %r430, 6;
	setp.ge.s32 	%p193, %r319, %r80;
	@%p193 bra 	$L__BB0_207;
	mul.f32 	%f2487, %f43, %f637;
	mul.f32 	%f2488, %f44, %f638;
	sub.f32 	%f2489, %f2487, %f2488;
	mul.f32 	%f2490, %f44, %f637;
	fma.rn.f32 	%f2491, %f43, %f638, %f2490;
	ld.shared.f32 	%f2492, [_ZZ18dft2d_kernel_tiledPKfP6float2iiE4tile+600];
	fma.rn.f32 	%f3446, %f2489, %f2492, %f3446;
	fma.rn.f32 	%f3447, %f2491, %f2492, %f3447;
	mul.f32 	%f2493, %f9, %f637;
	mul.f32 	%f2494, %f8, %f638;
	sub.f32 	%f641, %f2493, %f2494;
	mul.f32 	%f2495, %f8, %f637;
	fma.rn.f32 	%f642, %f9, %f638, %f2495;
	add.s32 	%r320, %r430, 7;
	setp.ge.s32 	%p194, %r320, %r80;
	@%p194 bra 	$L__BB0_207;
	mul.f32 	%f2496, %f43, %f641;
	mul.f32 	%f2497, %f44, %f642;
	sub.f32 	%f2498, %f2496, %f2497;
	mul.f32 	%f2499, %f44, %f641;
	fma.rn.f32 	%f2500, %f43, %f642, %f2499;
	ld.shared.f32 	%f2501, [_ZZ18dft2d_kernel_tiledPKfP6float2iiE4tile+604];
	fma.rn.f32 	%f3446, %f2498, %f2501, %f3446;
	fma.rn.f32 	%f3447, %f2500, %f2501, %f3447;
	mul.f32 	%f2502, %f9, %f641;
	mul.f32 	%f2503, %f8, %f642;
	sub.f32 	%f645, %f2502, %f2503;
	mul.f32 	%f2504, %f8, %f641;
	fma.rn.f32 	%f646, %f9, %f642, %f2504;
	add.s32 	%r321, %r430, 8;
	setp.ge.s32 	%p195, %r321, %r80;
	@%p195 bra 	$L__BB0_207;
	mul.f32 	%f2505, %f43, %f645;
	mul.f32 	%f2506, %f44, %f646;
	sub.f32 	%f2507, %f2505, %f2506;
	mul.f32 	%f2508, %f44, %f645;
	fma.rn.f32 	%f2509, %f43, %f646, %f2508;
	ld.shared.f32 	%f2510, [_ZZ18dft2d_kernel_tiledPKfP6float2iiE4tile+608];
	fma.rn.f32 	%f3446, %f2507, %f2510, %f3446;
	fma.rn.f32 	%f3447, %f2509, %f2510, %f3447;
	mul.f32 	%f2511, %f9, %f645;
	mul.f32 	%f2512, %f8, %f646;
	sub.f32 	%f649, %f2511, %f2512;
	mul.f32 	%f2513, %f8, %f645;
	fma.rn.f32 	%f650, %f9, %f646, %f2513;
	add.s32 	%r322, %r430, 9;
	setp.ge.s32 	%p196, %r322, %r80;
	@%p196 bra 	$L__BB0_207;
	mul.f32 	%f2514, %f43, %f649;
	mul.f32 	%f2515, %f44, %f650;
	sub.f32 	%f2516, %f2514, %f2515;
	mul.f32 	%f2517, %f44, %f649;
	fma.rn.f32 	%f2518, %f43, %f650, %f2517;
	ld.shared.f32 	%f2519, [_ZZ18dft2d_kernel_tiledPKfP6float2iiE4tile+612];
	fma.rn.f32 	%f3446, %f2516, %f2519, %f3446;
	fma.rn.f32 	%f3447, %f2518, %f2519, %f3447;
	mul.f32 	%f2520, %f9, %f649;
	mul.f32 	%f2521, %f8, %f650;
	sub.f32 	%f653, %f2520, %f2521;
	mul.f32 	%f2522, %f8, %f649;
	fma.rn.f32 	%f654, %f9, %f650, %f2522;
	add.s32 	%r323, %r430, 10;
	setp.ge.s32 	%p197, %r323, %r80;
	@%p197 bra 	$L__BB0_207;
	mul.f32 	%f2523, %f43, %f653;
	mul.f32 	%f2524, %f44, %f654;
	sub.f32 	%f2525, %f2523, %f2524;
	mul.f32 	%f2526, %f44, %f653;
	fma.rn.f32 	%f2527, %f43, %f654, %f2526;
	ld.shared.f32 	%f2528, [_ZZ18dft2d_kernel_tiledPKfP6float2iiE4tile+616];
	fma.rn.f32 	%f3446, %f2525, %f2528, %f3446;
	fma.rn.f32 	%f3447, %f2527, %f2528, %f3447;
	mul.f32 	%f2529, %f9, %f653;
	mul.f32 	%f2530, %f8, %f654;
	sub.f32 	%f657, %f2529, %f2530;
	mul.f32 	%f2531, %f8, %f653;
	fma.rn.f32 	%f658, %f9, %f654, %f2531;
	add.s32 	%r324, %r430, 11;
	setp.ge.s32 	%p198, %r324, %r80;
	@%p198 bra 	$L__BB0_207;
	mul.f32 	%f2532, %f43, %f657;
	mul.f32 	%f2533, %f44, %f658;
	sub.f32 	%f2534, %f2532, %f2533;
	mul.f32 	%f2535, %f44, %f657;
	fma.rn.f32 	%f2536, %f43, %f658, %f2535;
	ld.shared.f32 	%f2537, [_ZZ18dft2d_kernel_tiledPKfP6float2iiE4tile+620];
	fma.rn.f32 	%f3446, %f2534, %f2537, %f3446;
	fma.rn.f32 	%f3447, %f2536, %f2537, %f3447;
	mul.f32 	%f2538, %f9, %f657;
	mul.f32 	%f2539, %f8, %f658;
	sub.f32 	%f661, %f2538, %f2539;
	mul.f32 	%f2540, %f8, %f657;
	fma.rn.f32 	%f662, %f9, %f658, %f2540;
	add.s32 	%r325, %r430, 12;
	setp.ge.s32 	%p199, %r325, %r80;
	@%p199 bra 	$L__BB0_207;
	mul.f32 	%f2541, %f43, %f661;
	mul.f32 	%f2542, %f44, %f662;
	sub.f32 	%f2543, %f2541, %f2542;
	mul.f32 	%f2544, %f44, %f661;
	fma.rn.f32 	%f2545, %f43, %f662, %f2544;
	ld.shared.f32 	%f2546, [_ZZ18dft2d_kernel_tiledPKfP6float2iiE4tile+624];
	fma.rn.f32 	%f3446, %f2543, %f2546, %f3446;
	fma.rn.f32 	%f3447, %f2545, %f2546, %f3447;
	mul.f32 	%f2547, %f9, %f661;
	mul.f32 	%f2548, %f8, %f662;
	sub.f32 	%f665, %f2547, %f2548;
	mul.f32 	%f2549, %f8, %f661;
	fma.rn.f32 	%f666, %f9, %f662, %f2549;
	add.s32 	%r326, %r430, 13;
	setp.ge.s32 	%p200, %r326, %r80;
	@%p200 bra 	$L__BB0_207;
	mul.f32 	%f2550, %f43, %f665;
	mul.f32 	%f2551, %f44, %f666;
	sub.f32 	%f2552, %f2550, %f2551;
	mul.f32 	%f2553, %f44, %f665;
	fma.rn.f32 	%f2554, %f43, %f666, %f2553;
	ld.shared.f32 	%f2555, [_ZZ18dft2d_kernel_tiledPKfP6float2iiE4tile+628];
	fma.rn.f32 	%f3446, %f2552, %f2555, %f3446;
	fma.rn.f32 	%f3447, %f2554, %f2555, %f3447;
	mul.f32 	%f2556, %f9, %f665;
	mul.f32 	%f2557, %f8, %f666;
	sub.f32 	%f669, %f2556, %f2557;
	mul.f32 	%f2558, %f8, %f665;
	fma.rn.f32 	%f670, %f9, %f666, %f2558;
	add.s32 	%r327, %r430, 14;
	setp.ge.s32 	%p201, %r327, %r80;
	@%p201 bra 	$L__BB0_207;
	mul.f32 	%f2559, %f43, %f669;
	mul.f32 	%f2560, %f44, %f670;
	sub.f32 	%f2561, %f2559, %f2560;
	mul.f32 	%f2562, %f44, %f669;
	fma.rn.f32 	%f2563, %f43, %f670, %f2562;
	ld.shared.f32 	%f2564, [_ZZ18dft2d_kernel_tiledPKfP6float2iiE4tile+632];
	fma.rn.f32 	%f3446, %f2561, %f2564, %f3446;
	fma.rn.f32 	%f3447, %f2563, %f2564, %f3447;
	mul.f32 	%f2565, %f9, %f669;
	mul.f32 	%f2566, %f8, %f670;
	sub.f32 	%f673, %f2565, %f2566;
	mul.f32 	%f2567, %f8, %f669;
	fma.rn.f32 	%f674, %f9, %f670, %f2567;
	add.s32 	%r328, %r430, 15;
	setp.ge.s32 	%p202, %r328, %r80;
	@%p202 bra 	$L__BB0_207;
	mul.f32 	%f2568, %f43, %f673;
	mul.f32 	%f2569, %f44, %f674;
	sub.f32 	%f2570, %f2568, %f2569;
	mul.f32 	%f2571, %f44, %f673;
	fma.rn.f32 	%f2572, %f43, %f674, %f2571;
	ld.shared.f32 	%f2573, [_ZZ18dft2d_kernel_tiledPKfP6float2iiE4tile+636];
	fma.rn.f32 	%f675, %f2570, %f2573, %f3446;
	fma.rn.f32 	%f676, %f2572, %f2573, %f3447;
	mov.f32 	%f3446, %f675;
	mov.f32 	%f3447, %f676;
$L__BB0_207:
	setp.ge.s32 	%p203, %r58, %r82;
	@%p203 bra 	$L__BB0_309;
	mul.f32 	%f2574, %f45, %f68;
	mul.f32 	%f2575, %f46, %f67;
	sub.f32 	%f2576, %f2574, %f2575;
	mul.f32 	%f2577, %f46, %f68;
	fma.rn.f32 	%f2578, %f45, %f67, %f2577;
	ld.shared.f32 	%f2579, [_ZZ18dft2d_kernel_tiledPKfP6float2iiE4tile+640];
	fma.rn.f32 	%f3446, %f2576, %f2579, %f3446;
	fma.rn.f32 	%f3447, %f2578, %f2579, %f3447;
	@%p44 bra 	$L__BB0_224;
	mul.f32 	%f2580, %f45, %f71;
	mul.f32 	%f2581, %f46, %f72;
	sub.f32 	%f2582, %f2580, %f2581;
	mul.f32 	%f2583, %f46, %f71;
	fma.rn.f32 	%f2584, %f45, %f72, %f2583;
	ld.shared.f32 	%f2585, [_ZZ18dft2d_kernel_tiledPKfP6float2iiE4tile+644];
	fma.rn.f32 	%f3446, %f2582, %f2585, %f3446;
	fma.rn.f32 	%f3447, %f2584, %f2585, %f3447;
	mul.f32 	%f2586, %f8, %f71;
	fma.rn.f32 	%f683, %f9, %f72, %f2586;
	add.s32 	%r329, %r430, 2;
	setp.ge.s32 	%p205, %r329, %r80;
	@%p205 bra 	$L__BB0_224;
	mul.f32 	%f2587, %f8, %f72;
	mul.f32 	%f2588, %f9, %f71;
	sub.f32 	%f2589, %f2588, %f2587;
	mul.f32 	%f2590, %f45, %f2589;
	mul.f32 	%f2591, %f46, %f683;
	sub.f32 	%f2592, %f2590, %f2591;
	mul.f32 	%f2593, %f46, %f2589;
	fma.rn.f32 	%f2594, %f45, %f683, %f2593;
	ld.shared.f32 	%f2595, [_ZZ18dft2d_kernel_tiledPKfP6float2iiE4tile+648];
	fma.rn.f32 	%f3446, %f2592, %f2595, %f3446;
	fma.rn.f32 	%f3447, %f2594, %f2595, %f3447;
	mul.f32 	%f2596, %f9, %f2589;
	mul.f32 	%f2597, %f8, %f683;
	sub.f32 	%f686, %f2596, %f2597;
	mul.f32 	%f2598, %f8, %f2589;
	fma.rn.f32 	%f687, %f9, %f683, %f2598;
	add.s32 	%r330, %r430, 3;
	setp.ge.s32 	%p206, %r330, %r80;
	@%p206 bra 	$L__BB0_224;
	mul.f32 	%f2599, %f45, %f686;
	mul.f32 	%f2600, %f46, %f687;
	sub.f32 	%f2601, %f2599, %f2600;
	mul.f32 	%f2602, %f46, %f686;
	fma.rn.f32 	%f2603, %f45, %f687, %f2602;
	ld.shared.f32 	%f2604, [_ZZ18dft2d_kernel_tiledPKfP6float2iiE4tile+652];
	fma.rn.f32 	%f3446, %f2601, %f2604, %f3446;
	fma.rn.f32 	%f3447, %f2603, %f2604, %f3447;
	mul.f32 	%f2605, %f9, %f686;
	mul.f32 	%f2606, %f8, %f687;
	sub.f32 	%f690, %f2605, %f2606;
	mul.f32 	%f2607, %f8, %f686;
	fma.rn.f32 	%f691, %f9, %f687, %f2607;
	add.s32 	%r331, %r430, 4;
	setp.ge.s32 	%p207, %r331, %r80;
	@%p207 bra 	$L__BB0_224;
	mul.f32 	%f2608, %f45, %f690;
	mul.f32 	%f2609, %f46, %f691;
	sub.f32 	%f2610, %f2608, %f2609;
	mul.f32 	%f2611, %f46, %f690;
	fma.rn.f32 	%f2612, %f45, %f691, %f2611;
	ld.shared.f32 	%f2613, [_ZZ18dft2d_kernel_tiledPKfP6float2iiE4tile+656];
	fma.rn.f32 	%f3446, %f2610, %f2613, %f3446;
	fma.rn.f32 	%f3447, %f2612, %f2613, %f3447;
	mul.f32 	%f2614, %f9, %f690;
	mul.f32 	%f2615, %f8, %f691;
	sub.f32 	%f694, %f2614, %f2615;
	mul.f32 	%f2616, %f8, %f690;
	fma.rn.f32 	%f695, %f9, %f691, %f2616;
	add.s32 	%r332, %r430, 5;
	setp.ge.s32 	%p208, %r332, %r80;
	@%p208 bra 	$L__BB0_224;
	mul.f32 	%f2617, %f45, %f694;
	mul.f32 	%f2618, %f46, %f695;
	sub.f32 	%f2619, %f2617, %f2618;
	mul.f32 	%f2620, %f46, %f694;
	fma.rn.f32 	%f2621, %f45, %f695, %f2620;
	ld.shared.f32 	%f2622, [_ZZ18dft2d_kernel_tiledPKfP6float2iiE4tile+660];
	fma.rn.f32 	%f3446, %f2619, %f2622, %f3446;
	fma.rn.f32 	%f3447, %f2621, %f2622, %f3447;
	mul.f32 	%f2623, %f9, %f694;
	mul.f32 	%f2624, %f8, %f695;
	sub.f32 	%f698, %f2623, %f2624;
	mul.f32 	%f2625, %f8, %f694;
	fma.rn.f32 	%f699, %f9, %f695, %f2625;
	add.s32 	%r333, %r430, 6;
	setp.ge.s32 	%p209, %r333, %r80;
	@%p209 bra 	$L__BB0_224;
	mul.f32 	%f2626, %f45, %f698;
	mul.f32 	%f2627, %f46, %f699;
	sub.f32 	%f2628, %f2626, %f2627;
	mul.f32 	%f2629, %f46, %f698;
	fma.rn.f32 	%f2630, %f45, %f699, %f2629;
	ld.shared.f32 	%f2631, [_ZZ18dft2d_kernel_tiledPKfP6float2iiE4tile+664];
	fma.rn.f32 	%f3446, %f2628, %f2631, %f3446;
	fma.rn.f32 	%f3447, %f2630, %f2631, %f3447;
	mul.f32 	%f2632, %f9, %f698;
	mul.f32 	%f2633, %f8, %f699;
	sub.f32 	%f702, %f2632, %f2633;
	mul.f32 	%f2634, %f8, %f698;
	fma.rn.f32 	%f703, %f9, %f699, %f2634;
	add.s32 	%r334, %r430, 7;
	setp.ge.s32 	%p210, %r334, %r80;
	@%p210 bra 	$L__BB0_224;
	mul.f32 	%f2635, %f45, %f702;
	mul.f32 	%f2636, %f46, %f703;
	sub.f32 	%f2637, %f2635, %f2636;
	mul.f32 	%f2638, %f46, %f702;
	fma.rn.f32 	%f2639, %f45, %f703, %f2638;
	ld.shared.f32 	%f2640, [_ZZ18dft2d_kernel_tiledPKfP6float2iiE4tile+668];
	fma.rn.f32 	%f3446, %f2637, %f2640, %f3446;
	fma.rn.f32 	%f3447, %f2639, %f2640, %f3447;
	mul.f32 	%f2641, %f9, %f702;
	mul.f32 	%f2642, %f8, %f703;
	sub.f32 	%f706, %f2641, %f2642;
	mul.f32 	%f2643, %f8, %f702;
	fma.rn.f32 	%f707, %f9, %f703, %f2643;
	add.s32 	%r335, %r430, 8;
	setp.ge.s32 	%p211, %r335, %r80;
	@%p211 bra 	$L__BB0_224;
	mul.f32 	%f2644, %f45, %f706;
	mul.f32 	%f2645, %f46, %f707;
	sub.f32 	%f2646, %f2644, %f2645;
	mul.f32 	%f2647, %f46, %f706;
	fma.rn.f32 	%f2648, %f45, %f707, %f2647;
	ld.shared.f32 	%f2649, [_ZZ18dft2d_kernel_tiledPKfP6float2iiE4tile+672];
	fma.rn.f32 	%f3446, %f2646, %f2649, %f3446;
	fma.rn.f32 	%f3447, %f2648, %f2649, %f3447;
	mul.f32 	%f2650, %f9, %f706;
	mul.f32 	%f2651, %f8, %f707;
	sub.f32 	%f710, %f2650, %f2651;
	mul.f32 	%f2652, %f8, %f706;
	fma.rn.f32 	%f711, %f9, %f707, %f2652;
	add.s32 	%r336, %r430, 9;
	setp.ge.s32 	%p212, %r336, %r80;
	@%p212 bra 	$L__BB0_224;
	mul.f32 	%f2653, %f45, %f710;
	mul.f32 	%f2654, %f46, %f711;
	sub.f32 	%f2655, %f2653, %f2654;
	mul.f32 	%f2656, %f46, %f710;
	fma.rn.f32 	%f2657, %f45, %f711, %f2656;
	ld.shared.f32 	%f2658, [_ZZ18dft2d_kernel_tiledPKfP6float2iiE4tile+676];
	fma.rn.f32 	%f3446, %f2655, %f2658, %f3446;
	fma.rn.f32 	%f3447, %f2657, %f2658, %f3447;
	mul.f32 	%f2659, %f9, %f710;
	mul.f32 	%f2660, %f8, %f711;
	sub.f32 	%f714, %f2659, %f2660;
	mul.f32 	%f2661, %f8, %f710;
	fma.rn.f32 	%f715, %f9, %f711, %f2661;
	add.s32 	%r337, %r430, 10;
	setp.ge.s32 	%p213, %r337, %r80;
	@%p213 bra 	$L__BB0_224;
	mul.f32 	%f2662, %f45, %f714;
	mul.f32 	%f2663, %f46, %f715;
	sub.f32 	%f2664, %f2662, %f2663;
	mul.f32 	%f2665, %f46, %f714;
	fma.rn.f32 	%f2666, %f45, %f715, %f2665;
	ld.shared.f32 	%f2667, [_ZZ18dft2d_kernel_tiledPKfP6float2iiE4tile+680];
	fma.rn.f32 	%f3446, %f2664, %f2667, %f3446;
	fma.rn.f32 	%f3447, %f2666, %f2667, %f3447;
	mul.f32 	%f2668, %f9, %f714;
	mul.f32 	%f2669, %f8, %f715;
	sub.f32 	%f718, %f2668, %f2669;
	mul.f32 	%f2670, %f8, %f714;
	fma.rn.f32 	%f719, %f9, %f715, %f2670;
	add.s32 	%r338, %r430, 11;
	setp.ge.s32 	%p214, %r338, %r80;
	@%p214 bra 	$L__BB0_224;
	mul.f32 	%f2671, %f45, %f718;
	mul.f32 	%f2672, %f46, %f719;
	sub.f32 	%f2673, %f2671, %f2672;
	mul.f32 	%f2674, %f46, %f718;
	fma.rn.f32 	%f2675, %f45, %f719, %f2674;
	ld.shared.f32 	%f2676, [_ZZ18dft2d_kernel_tiledPKfP6float2iiE4tile+684];
	fma.rn.f32 	%f3446, %f2673, %f2676, %f3446;
	fma.rn.f32 	%f3447, %f2675, %f2676, %f3447;
	mul.f32 	%f2677, %f9, %f718;
	mul.f32 	%f2678, %f8, %f719;
	sub.f32 	%f722, %f2677, %f2678;
	mul.f32 	%f2679, %f8, %f718;
	fma.rn.f32 	%f723, %f9, %f719, %f2679;
	add.s32 	%r339, %r430, 12;
	setp.ge.s32 	%p215, %r339, %r80;
	@%p215 bra 	$L__BB0_224;
	mul.f32 	%f2680, %f45, %f722;
	mul.f32 	%f2681, %f46, %f723;
	sub.f32 	%f2682, %f2680, %f2681;
	mul.f32 	%f2683, %f46, %f722;
	fma.rn.f32 	%f2684, %f45, %f723, %f2683;
	ld.shared.f32 	%f2685, [_ZZ18dft2d_kernel_tiledPKfP6float2iiE4tile+688];
	fma.rn.f32 	%f3446, %f2682, %f2685, %f3446;
	fma.rn.f32 	%f3447, %f2684, %f2685, %f3447;
	mul.f32 	%f2686, %f9, %f722;
	mul.f32 	%f2687, %f8, %f723;
	sub.f32 	%f726, %f2686, %f2687;
	mul.f32 	%f2688, %f8, %f722;
	fma.rn.f32 	%f727, %f9, %f723, %f2688;
	add.s32 	%r340, %r430, 13;
	setp.ge.s32 	%p216, %r340, %r80;
	@%p216 bra 	$L__BB0_224;
	mul.f32 	%f2689, %f45, %f726;
	mul.f32 	%f2690, %f46, %f727;
	sub.f32 	%f2691, %f2689, %f2690;
	mul.f32 	%f2692, %f46, %f726;
	fma.rn.f32 	%f2693, %f45, %f727, %f2692;
	ld.shared.f32 	%f2694, [_ZZ18dft2d_kernel_tiledPKfP6float2iiE4tile+692];
	fma.rn.f32 	%f3446, %f2691, %f2694, %f3446;
	fma.rn.f32 	%f3447, %f2693, %f2694, %f3447;
	mul.f32 	%f2695, %f9, %f726;
	mul.f32 	%f2696, %f8, %f727;
	sub.f32 	%f730, %f2695, %f2696;
	mul.f32 	%f2697, %f8, %f726;
	fma.rn.f32 	%f731, %f9, %f727, %f2697;
	add.s32 	%r341, %r430, 14;
	setp.ge.s32 	%p217, %r341, %r80;
	@%p217 bra 	$L__BB0_224;
	mul.f32 	%f2698, %f45, %f730;
	mul.f32 	%f2699, %f46, %f731;
	sub.f32 	%f2700, %f2698, %f2699;
	mul.f32 	%f2701, %f46, %f730;
	fma.rn.f32 	%f2702, %f45, %f731, %f2701;
	ld.shared.f32 	%f2703, [_ZZ18dft2d_kernel_tiledPKfP6float2iiE4tile+696];
	fma.rn.f32 	%f3446, %f2700, %f2703, %f3446;
	fma.rn.f32 	%f3447, %f2702, %f2703, %f3447;
	mul.f32 	%f2704, %f9, %f730;
	mul.f32 	%f2705, %f8, %f731;
	sub.f32 	%f734, %f2704, %f2705;
	mul.f32 	%f2706, %f8, %f730;
	fma.rn.f32 	%f735, %f9, %f731, %f2706;
	add.s32 	%r342, %r430, 15;
	setp.ge.s32 	%p218, %r342, %r80;
	@%p218 bra 	$L__BB0_224;
	mul.f32 	%f2707, %f45, %f734;
	mul.f32 	%f2708, %f46, %f735;
	sub.f32 	%f2709, %f2707, %f2708;
	mul.f32 	%f2710, %f46, %f734;
	fma.rn.f32 	%f2711, %f45, %f735, %f2710;
	ld.shared.f32 	%f2712, [_ZZ18dft2d_kernel_tiledPKfP6float2iiE4tile+700];
	fma.rn.f32 	%f736, %f2709, %f2712, %f3446;
	fma.rn.f32 	%f737, %f2711, %f2712, %f3447;
	mov.f32 	%f3446, %f736;
	mov.f32 	%f3447, %f737;
$L__BB0_224:
	setp.ge.s32 	%p219, %r59, %r82;
	@%p219 bra 	$L__BB0_309;
	mul.f32 	%f2713, %f47, %f68;
	mul.f32 	%f2714, %f48, %f67;
	sub.f32 	%f2715, %f2713, %f2714;
	mul.f32 	%f2716, %f48, %f68;
	fma.rn.f32 	%f2717, %f47, %f67, %f2716;
	ld.shared.f32 	%f2718, [_ZZ18dft2d_kernel_tiledPKfP6float2iiE4tile+704];
	fma.rn.f32 	%f3446, %f2715, %f2718, %f3446;
	fma.rn.f32 	%f3447, %f2717, %f2718, %f3447;
	@%p44 bra 	$L__BB0_241;
	mul.f32 	%f2719, %f47, %f71;
	mul.f32 	%f2720, %f48, %f72;
	sub.f32 	%f2721, %f2719, %f2720;
	mul.f32 	%f2722, %f48, %f71;
	fma.rn.f32 	%f2723, %f47, %f72, %f2722;
	ld.shared.f32 	%f2724, [_ZZ18dft2d_kernel_tiledPKfP6float2iiE4tile+708];
	fma.rn.f32 	%f3446, %f2721, %f2724, %f3446;
	fma.rn.f32 	%f3447, %f2723, %f2724, %f3447;
	mul.f32 	%f2725, %f8, %f71;
	fma.rn.f32 	%f744, %f9, %f72, %f2725;
	add.s32 	%r343, %r430, 2;
	setp.ge.s32 	%p221, %r343, %r80;
	@%p221 bra 	$L__BB0_241;
	mul.f32 	%f2726, %f8, %f72;
	mul.f32 	%f2727, %f9, %f71;
	sub.f32 	%f2728, %f2727, %f2726;
	mul.f32 	%f2729, %f47, %f2728;
	mul.f32 	%f2730, %f48, %f744;
	sub.f32 	%f2731, %f2729, %f2730;
	mul.f32 	%f2732, %f48, %f2728;
	fma.rn.f32 	%f2733, %f47, %f744, %f2732;
	ld.shared.f32 	%f2734, [_ZZ18dft2d_kernel_tiledPKfP6float2iiE4tile+712];
	fma.rn.f32 	%f3446, %f2731, %f2734, %f3446;
	fma.rn.f32 	%f3447, %f2733, %f2734, %f3447;
	mul.f32 	%f2735, %f9, %f2728;
	mul.f32 	%f2736, %f8, %f744;
	sub.f32 	%f747, %f2735, %f2736;
	mul.f32 	%f2737, %f8, %f2728;
	fma.rn.f32 	%f748, %f9, %f744, %f2737;
	add.s32 	%r344, %r430, 3;
	setp.ge.s32 	%p222, %r344, %r80;
	@%p222 bra 	$L__BB0_241;
	mul.f32 	%f2738, %f47, %f747;
	mul.f32 	%f2739, %f48, %f748;
	sub.f32 	%f2740, %f2738, %f2739;
	mul.f32 	%f2741, %f48, %f747;
	fma.rn.f32 	%f2742, %f47, %f748, %f2741;
	ld.shared.f32 	%f2743, [_ZZ18dft2d_kernel_tiledPKfP6float2iiE4tile+716];
	fma.rn.f32 	%f3446, %f2740, %f2743, %f3446;
	fma.rn.f32 	%f3447, %f2742, %f2743, %f3447;
	mul.f32 	%f2744, %f9, %f747;
	mul.f32 	%f2745, %f8, %f748;
	sub.f32 	%f751, %f2744, %f2745;
	mul.f32 	%f2746, %f8, %f747;
	fma.rn.f32 	%f752, %f9, %f748, %f2746;
	add.s32 	%r345, %r430, 4;
	setp.ge.s32 	%p223, %r345, %r80;
	@%p223 bra 	$L__BB0_241;
	mul.f32 	%f2747, %f47, %f751;
	mul.f32 	%f2748, %f48, %f752;
	sub.f32 	%f2749, %f2747, %f2748;
	mul.f32 	%f2750, %f48, %f751;
	fma.rn.f32 	%f2751, %f47, %f752, %f2750;
	ld.shared.f32 	%f2752, [_ZZ18dft2d_kernel_tiledPKfP6float2iiE4tile+720];
	fma.rn.f32 	%f3446, %f2749, %f2752, %f3446;
	fma.rn.f32 	%f3447, %f2751, %f2752, %f3447;
	mul.f32 	%f2753, %f9, %f751;
	mul.f32 	%f2754, %f8, %f752;
	sub.f32 	%f755, %f2753, %f2754;
	mul.f32 	%f2755, %f8, %f751;
	fma.rn.f32 	%f756, %f9, %f752, %f2755;
	add.s32 	%r346, %r430, 5;
	setp.ge.s32 	%p224, %r346, %r80;
	@%p224 bra 	$L__BB0_241;
	mul.f32 	%f2756, %f47, %f755;
	mul.f32 	%f2757, %f48, %f756;
	sub.f32 	%f2758, %f2756, %f2757;
	mul.f32 	%f2759, %f48, %f755;
	fma.rn.f32 	%f2760, %f47, %f756, %f2759;
	ld.shared.f32 	%f2761, [_ZZ18dft2d_kernel_tiledPKfP6float2iiE4tile+724];
	fma.rn.f32 	%f3446, %f2758, %f2761, %f3446;
	fma.rn.f32 	%f3447, %f2760, %f2761, %f3447;
	mul.f32 	%f2762, %f9, %f755;
	mul.f32 	%f2763, %f8, %f756;
	sub.f32 	%f759, %f2762, %f2763;
	mul.f32 	%f2764, %f8, %f755;
	fma.rn.f32 	%f760, %f9, %f756, %f2764;
	add.s32 	%r347, %r430, 6;
	setp.ge.s32 	%p225, %r347, %r80;
	@%p225 bra 	$L__BB0_241;
	mul.f32 	%f2765, %f47, %f759;
	mul.f32 	%f2766, %f48, %f760;
	sub.f32 	%f2767, %f2765, %f2766;
	mul.f32 	%f2768, %f48, %f759;
	fma.rn.f32 	%f2769, %f47, %f760, %f2768;
	ld.shared.f32 	%f2770, [_ZZ18dft2d_kernel_tiledPKfP6float2iiE4tile+728];
	fma.rn.f32 	%f3446, %f2767, %f2770, %f3446;
	fma.rn.f32 	%f3447, %f2769, %f2770, %f3447;
	mul.f32 	%f2771, %f9, %f759;
	mul.f32 	%f2772, %f8, %f760;
	sub.f32 	%f763, %f2771, %f2772;
	mul.f32 	%f2773, %f8, %f759;
	fma.rn.f32 	%f764, %f9, %f760, %f2773;
	add.s32 	%r348, %r430, 7;
	setp.ge.s32 	%p226, %r348, %r80;
	@%p226 bra 	$L__BB0_241;
	mul.f32 	%f2774, %f47, %f763;
	mul.f32 	%f2775, %f48, %f764;
	sub.f32 	%f2776, %f2774, %f2775;
	mul.f32 	%f2777, %f48, %f763;
	fma.rn.f32 	%f2778, %f47, %f764, %f2777;
	ld.shared.f32 	%f2779, [_ZZ18dft2d_kernel_tiledPKfP6float2iiE4tile+732];
	fma.rn.f32 	%f3446, %f2776, %f2779, %f3446;
	fma.rn.f32 	%f3447, %f2778, %f2779, %f3447;
	mul.f32 	%f2780, %f9, %f763;
	mul.f32 	%f2781, %f8, %f764;
	sub.f32 	%f767, %f2780, %f2781;
	mul.f32 	%f2782, %f8, %f763;
	fma.rn.f32 	%f768, %f9, %f764, %f2782;
	add.s32 	%r349, %r430, 8;
	setp.ge.s32 	%p227, %r349, %r80;
	@%p227 bra 	$L__BB0_241;
	mul.f32 	%f2783, %f47, %f767;
	mul.f32 	%f2784, %f48, %f768;
	sub.f32 	%f2785, %f2783, %f2784;
	mul.f32 	%f2786, %f48, %f767;
	fma.rn.f32 	%f2787, %f47, %f768, %f2786;
	ld.shared.f32 	%f2788, [_ZZ18dft2d_kernel_tiledPKfP6float2iiE4tile+736];
	fma.rn.f32 	%f3446, %f2785, %f2788, %f3446;
	fma.rn.f32 	%f3447, %f2787, %f2788, %f3447;
	mul.f32 	%f2789, %f9, %f767;
	mul.f32 	%f2790, %f8, %f768;
	sub.f32 	%f771, %f2789, %f2790;
	mul.f32 	%f2791, %f8, %f767;
	fma.rn.f32 	%f772, %f9, %f768, %f2791;
	add.s32 	%r350, %r430, 9;
	setp.ge.s32 	%p228, %r350, %r80;
	@%p228 bra 	$L__BB0_241;
	mul.f32 	%f2792, %f47, %f771;
	mul.f32 	%f2793, %f48, %f772;
	sub.f32 	%f2794, %f2792, %f2793;
	mul.f32 	%f2795, %f48, %f771;
	fma.rn.f32 	%f2796, %f47, %f772, %f2795;
	ld.shared.f32 	%f2797, [_ZZ18dft2d_kernel_tiledPKfP6float2iiE4tile+740];
	fma.rn.f32 	%f3446, %f2794, %f2797, %f3446;
	fma.rn.f32 	%f3447, %f2796, %f2797, %f3447;
	mul.f32 	%f2798, %f9, %f771;
	mul.f32 	%f2799, %f8, %f772;
	sub.f32 	%f775, %f2798, %f2799;
	mul.f32 	%f2800, %f8, %f771;
	fma.rn.f32 	%f776, %f9, %f772, %f2800;
	add.s32 	%r351, %r430, 10;
	setp.ge.s32 	%p229, %r351, %r80;
	@%p229 bra 	$L__BB0_241;
	mul.f32 	%f2801, %f47, %f775;
	mul.f32 	%f2802, %f48, %f776;
	sub.f32 	%f2803, %f2801, %f2802;
	mul.f32 	%f2804, %f48, %f775;
	fma.rn.f32 	%f2805, %f47, %f776, %f2804;
	ld.shared.f32 	%f2806, [_ZZ18dft2d_kernel_tiledPKfP6float2iiE4tile+744];
	fma.rn.f32 	%f3446, %f2803, %f2806, %f3446;
	fma.rn.f32 	%f3447, %f2805, %f2806, %f3447;
	mul.f32 	%f2807, %f9, %f775;
	mul.f32 	%f2808, %f8, %f776;
	sub.f32 	%f779, %f2807, %f2808;
	mul.f32 	%f2809, %f8, %f775;
	fma.rn.f32 	%f780, %f9, %f776, %f2809;
	add.s32 	%r352, %r430, 11;
	setp.ge.s32 	%p230, %r352, %r80;
	@%p230 bra 	$L__BB0_241;
	mul.f32 	%f2810, %f47, %f779;
	mul.f32 	%f2811, %f48, %f780;
	sub.f32 	%f2812, %f2810, %f2811;
	mul.f32 	%f2813, %f48, %f779;
	fma.rn.f32 	%f2814, %f47, %f780, %f2813;
	ld.shared.f32 	%f2815, [_ZZ18dft2d_kernel_tiledPKfP6float2iiE4tile+748];
	fma.rn.f32 	%f3446, %f2812, %f2815, %f3446;
	fma.rn.f32 	%f3447, %f2814, %f2815, %f3447;
	mul.f32 	%f2816, %f9, %f779;
	mul.f32 	%f2817, %f8, %f780;
	sub.f32 	%f783, %f2816, %f2817;
	mul.f32 	%f2818, %f8, %f779;
	fma.rn.f32 	%f784, %f9, %f780, %f2818;
	add.s32 	%r353, %r430, 12;
	setp.ge.s32 	%p231, %r353, %r80;
	@%p231 bra 	$L__BB0_241;
	mul.f32 	%f2819, %f47, %f783;
	mul.f32 	%f2820, %f48, %f784;
	sub.f32 	%f2821, %f2819, %f2820;
	mul.f32 	%f2822, %f48, %f783;
	fma.rn.f32 	%f2823, %f47, %f784, %f2822;
	ld.shared.f32 	%f2824, [_ZZ18dft2d_kernel_tiledPKfP6float2iiE4tile+752];
	fma.rn.f32 	%f3446, %f2821, %f2824, %f3446;
	fma.rn.f32 	%f3447, %f2823, %f2824, %f3447;
	mul.f32 	%f2825, %f9, %f783;
	mul.f32 	%f2826, %f8, %f784;
	sub.f32 	%f787, %f2825, %f2826;
	mul.f32 	%f2827, %f8, %f783;
	fma.rn.f32 	%f788, %f9, %f784, %f2827;
	add.s32 	%r354, %r430, 13;
	setp.ge.s32 	%p232, %r354, %r80;
	@%p232 bra 	$L__BB0_241;
	mul.f32 	%f2828, %f47, %f787;
	mul.f32 	%f2829, %f48, %f788;
	sub.f32 	%f2830, %f2828, %f2829;
	mul.f32 	%f2831, %f48, %f787;
	fma.rn.f32 	%f2832, %f47, %f788, %f2831;
	ld.shared.f32 	%f2833, [_ZZ18dft2d_kernel_tiledPKfP6float2iiE4tile+756];
	fma.rn.f32 	%f3446, %f2830, %f2833, %f3446;
	fma.rn.f32 	%f3447, %f2832, %f2833, %f3447;
	mul.f32 	%f2834, %f9, %f787;
	mul.f32 	%f2835, %f8, %f788;
	sub.f32 	%f791, %f2834, %f2835;
	mul.f32 	%f2836, %f8, %f787;
	fma.rn.f32 	%f792, %f9, %f788, %f2836;
	add.s32 	%r355, %r430, 14;
	setp.ge.s32 	%p233, %r355, %r80;
	@%p233 bra 	$L__BB0_241;
	mul.f32 	%f2837, %f47, %f791;
	mul.f32 	%f2838, %f48, %f792;
	sub.f32 	%f2839, %f2837, %f2838;
	mul.f32 	%f2840, %f48, %f791;
	fma.rn.f32 	%f2841, %f47, %f792, %f2840;
	ld.shared.f32 	%f2842, [_ZZ18dft2d_kernel_tiledPKfP6float2iiE4tile+760];
	fma.rn.f32 	%f3446, %f2839, %f2842, %f3446;
	fma.rn.f32 	%f3447, %f2841, %f2842, %f3447;
	mul.f32 	%f2843, %f9, %f791;
	mul.f32 	%f2844, %f8, %f792;
	sub.f32 	%f795, %f2843, %f2844;
	mul.f32 	%f2845, %f8, %f791;
	fma.rn.f32 	%f796, %f9, %f792, %f2845;
	add.s32 	%r356, %r430, 15;
	setp.ge.s32 	%p234, %r356, %r80;
	@%p234 bra 	$L__BB0_241;
	mul.f32 	%f2846, %f47, %f795;
	mul.f32 	%f2847, %f48, %f796;
	sub.f32 	%f2848, %f2846, %f2847;
	mul.f32 	%f2849, %f48, %f795;
	fma.rn.f32 	%f2850, %f47, %f796, %f2849;
	ld.shared.f32 	%f2851, [_ZZ18dft2d_kernel_tiledPKfP6float2iiE4tile+764];
	fma.rn.f32 	%f797, %f2848, %f2851, %f3446;
	fma.rn.f32 	%f798, %f2850, %f2851, %f3447;
	mov.f32 	%f3446, %f797;
	mov.f32 	%f3447, %f798;
$L__BB0_241:
	add.s32 	%r357, %r425, 12;
	setp.ge.s32 	%p235, %r357, %r82;
	@%p235 bra 	$L__BB0_309;
	mul.f32 	%f2852, %f49, %f68;
	mul.f32 	%f2853, %f50, %f67;
	sub.f32 	%f2854, %f2852, %f2853;
	mul.f32 	%f2855, %f50, %f68;
	fma.rn.f32 	%f2856, %f49, %f67, %f2855;
	ld.shared.f32 	%f2857, [_ZZ18dft2d_kernel_tiledPKfP6float2iiE4tile+768];
	fma.rn.f32 	%f3446, %f2854, %f2857, %f3446;
	fma.rn.f32 	%f3447, %f2856, %f2857, %f3447;
	@%p44 bra 	$L__BB0_258;
	mul.f32 	%f2858, %f49, %f71;
	mul.f32 	%f2859, %f50, %f72;
	sub.f32 	%f2860, %f2858, %f2859;
	mul.f32 	%f2861, %f50, %f71;
	fma.rn.f32 	%f2862, %f49, %f72, %f2861;
	ld.shared.f32 	%f2863, [_ZZ18dft2d_kernel_tiledPKfP6float2iiE4tile+772];
	fma.rn.f32 	%f3446, %f2860, %f2863, %f3446;
	fma.rn.f32 	%f3447, %f2862, %f2863, %f3447;
	mul.f32 	%f2864, %f8, %f71;
	fma.rn.f32 	%f805, %f9, %f72, %f2864;
	add.s32 	%r358, %r430, 2;
	setp.ge.s32 	%p237, %r358, %r80;
	@%p237 bra 	$L__BB0_258;
	mul.f32 	%f2865, %f8, %f72;
	mul.f32 	%f2866, %f9, %f71;
	sub.f32 	%f2867, %f2866, %f2865;
	mul.f32 	%f2868, %f49, %f2867;
	mul.f32 	%f2869, %f50, %f805;
	sub.f32 	%f2870, %f2868, %f2869;
	mul.f32 	%f2871, %f50, %f2867;
	fma.rn.f32 	%f2872, %f49, %f805, %f2871;
	ld.shared.f32 	%f2873, [_ZZ18dft2d_kernel_tiledPKfP6float2iiE4tile+776];
	fma.rn.f32 	%f3446, %f2870, %f2873, %f3446;
	fma.rn.f32 	%f3447, %f2872, %f2873, %f3447;
	mul.f32 	%f2874, %f9, %f2867;
	mul.f32 	%f2875, %f8, %f805;
	sub.f32 	%f808, %f2874, %f2875;
	mul.f32 	%f2876, %f8, %f2867;
	fma.rn.f32 	%f809, %f9, %f805, %f2876;
	add.s32 	%r359, %r430, 3;
	setp.ge.s32 	%p238, %r359, %r80;
	@%p238 bra 	$L__BB0_258;
	mul.f32 	%f2877, %f49, %f808;
	mul.f32 	%f2878, %f50, %f809;
	sub.f32 	%f2879, %f2877, %f2878;
	mul.f32 	%f2880, %f50, %f808;
	fma.rn.f32 	%f2881, %f49, %f809, %f2880;
	ld.shared.f32 	%f2882, [_ZZ18dft2d_kernel_tiledPKfP6float2iiE4tile+780];
	fma.rn.f32 	%f3446, %f2879, %f2882, %f3446;
	fma.rn.f32 	%f3447, %f2881, %f2882, %f3447;
	mul.f32 	%f2883, %f9, %f808;
	mul.f32 	%f2884, %f8, %f809;
	sub.f32 	%f812, %f2883, %f2884;
	mul.f32 	%f2885, %f8, %f808;
	fma.rn.f32 	%f813, %f9, %f809, %f2885;
	add.s32 	%r360, %r430, 4;
	setp.ge.s32 	%p239, %r360, %r80;
	@%p239 bra 	$L__BB0_258;
	mul.f32 	%f2886, %f49, %f812;
	mul.f32 	%f2887, %f50, %f813;
	sub.f32 	%f2888, %f2886, %f2887;
	mul.f32 	%f2889, %f50, %f812;
	fma.rn.f32 	%f2890, %f49, %f813, %f2889;
	ld.shared.f32 	%f2891, [_ZZ18dft2d_kernel_tiledPKfP6float2iiE4tile+784];
	fma.rn.f32 	%f3446, %f2888, %f2891, %f3446;
	fma.rn.f32 	%f3447, %f2890, %f2891, %f3447;
	mul.f32 	%f2892, %f9, %f812;
	mul.f32 	%f2893, %f8, %f813;
	sub.f32 	%f816, %f2892, %f2893;
	mul.f32 	%f2894, %f8, %f812;
	fma.rn.f32 	%f817, %f9, %f813, %f2894;
	add.s32 	%r361, %r430, 5;
	setp.ge.s32 	%p240, %r361, %r80;
	@%p240 bra 	$L__BB0_258;
	mul.f32 	%f2895, %f49, %f816;
	mul.f32 	%f2896, %f50, %f817;
	sub.f32 	%f2897, %f2895, %f2896;
	mul.f32 	%f2898, %f50, %f816;
	fma.rn.f32 	%f2899, %f49, %f817, %f2898;
	ld.shared.f32 	%f2900, [_ZZ18dft2d_kernel_tiledPKfP6float2iiE4tile+788];
	fma.rn.f32 	%f3446, %f2897, %f2900, %f3446;
	fma.rn.f32 	%f3447, %f2899, %f2900, %f3447;
	mul.f32 	%f2901, %f9, %f816;
	mul.f32 	%f2902, %f8, %f817;
	sub.f32 	%f820, %f2901, %f2902;
	mul.f32 	%f2903, %f8, %f816;
	fma.rn.f32 	%f821, %f9, %f817, %f2903;
	add.s32 	%r362, %r430, 6;
	setp.ge.s32 	%p241, %r362, %r80;
	@%p241 bra 	$L__BB0_258;
	mul.f32 	%f2904, %f49, %f820;
	mul.f32 	%f2905, %f50, %f821;
	sub.f32 	%f2906, %f2904, %f2905;
	mul.f32 	%f2907, %f50, %f820;
	fma.rn.f32 	%f2908, %f49, %f821, %f2907;
	ld.shared.f32 	%f2909, [_ZZ18dft2d_kernel_tiledPKfP6float2iiE4tile+792];
	fma.rn.f32 	%f3446, %f2906, %f2909, %f3446;
	fma.rn.f32 	%f3447, %f2908, %f2909, %f3447;
	mul.f32 	%f2910, %f9, %f820;
	mul.f32 	%f2911, %f8, %f821;
	sub.f32 	%f824, %f2910, %f2911;
	mul.f32 	%f2912, %f8, %f820;
	fma.rn.f32 	%f825, %f9, %f821, %f2912;
	add.s32 	%r363, %r430, 7;
	setp.ge.s32 	%p242, %r363, %r80;
	@%p242 bra 	$L__BB0_258;
	mul.f32 	%f2913, %f49, %f824;
	mul.f32 	%f2914, %f50, %f825;
	sub.f32 	%f2915, %f2913, %f2914;
	mul.f32 	%f2916, %f50, %f824;
	fma.rn.f32 	%f2917, %f49, %f825, %f2916;
	ld.shared.f32 	%f2918, [_ZZ18dft2d_kernel_tiledPKfP6float2iiE4tile+796];
	fma.rn.f32 	%f3446, %f2915, %f2918, %f3446;
	fma.rn.f32 	%f3447, %f2917, %f2918, %f3447;
	mul.f32 	%f2919, %f9, %f824;
	mul.f32 	%f2920, %f8, %f825;
	sub.f32 	%f828, %f2919, %f2920;
	mul.f32 	%f2921, %f8, %f824;
	fma.rn.f32 	%f829, %f9, %f825, %f2921;
	add.s32 	%r364, %r430, 8;
	setp.ge.s32 	%p243, %r364, %r80;
	@%p243 bra 	$L__BB0_258;
	mul.f32 	%f2922, %f49, %f828;
	mul.f32 	%f2923, %f50, %f829;
	sub.f32 	%f2924, %f2922, %f2923;
	mul.f32 	%f2925, %f50, %f828;
	fma.rn.f32 	%f2926, %f49, %f829, %f2925;
	ld.shared.f32 	%f2927, [_ZZ18dft2d_kernel_tiledPKfP6float2iiE4tile+800];
	fma.rn.f32 	%f3446, %f2924, %f2927, %f3446;
	fma.rn.f32 	%f3447, %f2926, %f2927, %f3447;
	mul.f32 	%f2928, %f9, %f828;
	mul.f32 	%f2929, %f8, %f829;
	sub.f32 	%f832, %f2928, %f2929;
	mul.f32 	%f2930, %f8, %f828;
	fma.rn.f32 	%f833, %f9, %f829, %f2930;
	add.s32 	%r365, %r430, 9;
	setp.ge.s32 	%p244, %r365, %r80;
	@%p244 bra 	$L__BB0_258;
	mul.f32 	%f2931, %f49, %f832;
	mul.f32 	%f2932, %f50, %f833;
	sub.f32 	%f2933, %f2931, %f2932;
	mul.f32 	%f2934, %f50, %f832;
	fma.rn.f32 	%f2935, %f49, %f833, %f2934;
	ld.shared.f32 	%f2936, [_ZZ18dft2d_kernel_tiledPKfP6float2iiE4tile+804];
	fma.rn.f32 	%f3446, %f2933, %f2936, %f3446;
	fma.rn.f32 	%f3447, %f2935, %f2936, %f3447;
	mul.f32 	%f2937, %f9, %f832;
	mul.f32 	%f2938, %f8, %f833;
	sub.f32 	%f836, %f2937, %f2938;
	mul.f32 	%f2939, %f8, %f832;
	fma.rn.f32 	%f837, %f9, %f833, %f2939;
	add.s32 	%r366, %r430, 10;
	setp.ge.s32 	%p245, %r366, %r80;
	@%p245 bra 	$L__BB0_258;
	mul.f32 	%f2940, %f49, %f836;
	mul.f32 	%f2941, %f50, %f837;
	sub.f32 	%f2942, %f2940, %f2941;
	mul.f32 	%f2943, %f50, %f836;
	fma.rn.f32 	%f2944, %f49, %f837, %f2943;
	ld.shared.f32 	%f2945, [_ZZ18dft2d_kernel_tiledPKfP6float2iiE4tile+808];
	fma.rn.f32 	%f3446, %f2942, %f2945, %f3446;
	fma.rn.f32 	%f3447, %f2944, %f2945, %f3447;
	mul.f32 	%f2946, %f9, %f836;
	mul.f32 	%f2947, %f8, %f837;
	sub.f32 	%f840, %f2946, %f2947;
	mul.f32 	%f2948, %f8, %f836;
	fma.rn.f32 	%f841, %f9, %f837, %f2948;
	add.s32 	%r367, %r430, 11;
	setp.ge.s32 	%p246, %r367, %r80;
	@%p246 bra 	$L__BB0_258;
	mul.f32 	%f2949, %f49, %f840;
	mul.f32 	%f2950, %f50, %f841;
	sub.f32 	%f2951, %f2949, %f2950;
	mul.f32 	%f2952, %f50, %f840;
	fma.rn.f32 	%f2953, %f49, %f841, %f2952;
	ld.shared.f32 	%f2954, [_ZZ18dft2d_kernel_tiledPKfP6float2iiE4tile+812];
	fma.rn.f32 	%f3446, %f2951, %f2954, %f3446;
	fma.rn.f32 	%f3447, %f2953, %f2954, %f3447;
	mul.f32 	%f2955, %f9, %f840;
	mul.f32 	%f2956, %f8, %f841;
	sub.f32 	%f844, %f2955, %f2956;
	mul.f32 	%f2957, %f8, %f840;
	fma.rn.f32 	%f845, %f9, %f841, %f2957;
	add.s32 	%r368, %r430, 12;
	setp.ge.s32 	%p247, %r368, %r80;
	@%p247 bra 	$L__BB0_258;
	mul.f32 	%f2958, %f49, %f844;
	mul.f32 	%f2959, %f50, %f845;
	sub.f32 	%f2960, %f2958, %f2959;
	mul.f32 	%f2961, %f50, %f844;
	fma.rn.f32 	%f2962, %f49, %f845, %f2961;
	ld.shared.f32 	%f2963, [_ZZ18dft2d_kernel_tiledPKfP6float2iiE4tile+816];
	fma.rn.f32 	%f3446, %f2960, %f2963, %f3446;
	fma.rn.f32 	%f3447, %f2962, %f2963, %f3447;
	mul.f32 	%f2964, %f9, %f844;
	mul.f32 	%f2965, %f8, %f845;
	sub.f32 	%f848, %f2964, %f2965;
	mul.f32 	%f2966, %f8, %f844;
	fma.rn.f32 	%f849, %f9, %f845, %f2966;
	add.s32 	%r369, %r430, 13;
	setp.ge.s32 	%p248, %r369, %r80;
	@%p248 bra 	$L__BB0_258;
	mul.f32 	%f2967, %f49, %f848;
	mul.f32 	%f2968, %f50, %f849;
	sub.f32 	%f2969, %f2967, %f2968;
	mul.f32 	%f2970, %f50, %f848;
	fma.rn.f32 	%f2971, %f49, %f849, %f2970;
	ld.shared.f32 	%f2972, [_ZZ18dft2d_kernel_tiledPKfP6float2iiE4tile+820];
	fma.rn.f32 	%f3446, %f2969, %f2972, %f3446;
	fma.rn.f32 	%f3447, %f2971, %f2972, %f3447;
	mul.f32 	%f2973, %f9, %f848;
	mul.f32 	%f2974, %f8, %f849;
	sub.f32 	%f852, %f2973, %f2974;
	mul.f32 	%f2975, %f8, %f848;
	fma.rn.f32 	%f853, %f9, %f849, %f2975;
	add.s32 	%r370, %r430, 14;
	setp.ge.s32 	%p249, %r370, %r80;
	@%p249 bra 	$L__BB0_258;
	mul.f32 	%f2976, %f49, %f852;
	mul.f32 	%f2977, %f50, %f853;
	sub.f32 	%f2978, %f2976, %f2977;
	mul.f32 	%f2979, %f50, %f852;
	fma.rn.f32 	%f2980, %f49, %f853, %f2979;
	ld.shared.f32 	%f2981, [_ZZ18dft2d_kernel_tiledPKfP6float2iiE4tile+824];
	fma.rn.f32 	%f3446, %f2978, %f2981, %f3446;
	fma.rn.f32 	%f3447, %f2980, %f2981, %f3447;
	mul.f32 	%f2982, %f9, %f852;
	mul.f32 	%f2983, %f8, %f853;
	sub.f32 	%f856, %f2982, %f2983;
	mul.f32 	%f2984, %f8, %f852;
	fma.rn.f32 	%f857, %f9, %f853, %f2984;
	add.s32 	%r371, %r430, 15;
	setp.ge.s32 	%p250, %r371, %r80;
	@%p250 bra 	$L__BB0_258;
	mul.f32 	%f2985, %f49, %f856;
	mul.f32 	%f2986, %f50, %f857;
	sub.f32 	%f2987, %f2985, %f2986;
	mul.f32 	%f2988, %f50, %f856;
	fma.rn.f32 	%f2989, %f49, %f857, %f2988;
	ld.shared.f32 	%f2990, [_ZZ18dft2d_kernel_tiledPKfP6float2iiE4tile+828];
	fma.rn.f32 	%f858, %f2987, %f2990, %f3446;
	fma.rn.f32 	%f859, %f2989, %f2990, %f3447;
	mov.f32 	%f3446, %f858;
	mov.f32 	%f3447, %f859;
$L__BB0_258:
	add.s32 	%r372, %r425, 13;
	setp.ge.s32 	%p251, %r372, %r82;
	@%p251 bra 	$L__BB0_309;
	mul.f32 	%f2991, %f51, %f68;
	mul.f32 	%f2992, %f52, %f67;
	sub.f32 	%f2993, %f2991, %f2992;
	mul.f32 	%f2994, %f52, %f68;
	fma.rn.f32 	%f2995, %f51, %f67, %f2994;
	ld.shared.f32 	%f2996, [_ZZ18dft2d_kernel_tiledPKfP6float2iiE4tile+832];
	fma.rn.f32 	%f3446, %f2993, %f2996, %f3446;
	fma.rn.f32 	%f3447, %f2995, %f2996, %f3447;
	@%p44 bra 	$L__BB0_275;
	mul.f32 	%f2997, %f51, %f71;
	mul.f32 	%f2998, %f52, %f72;
	sub.f32 	%f2999, %f2997, %f2998;
	mul.f32 	%f3000, %f52, %f71;
	fma.rn.f32 	%f3001, %f51, %f72, %f3000;
	ld.shared.f32 	%f3002, [_ZZ18dft2d_kernel_tiledPKfP6float2iiE4tile+836];
	fma.rn.f32 	%f3446, %f2999, %f3002, %f3446;
	fma.rn.f32 	%f3447, %f3001, %f3002, %f3447;
	mul.f32 	%f3003, %f8, %f71;
	fma.rn.f32 	%f866, %f9, %f72, %f3003;
	add.s32 	%r373, %r430, 2;
	setp.ge.s32 	%p253, %r373, %r80;
	@%p253 bra 	$L__BB0_275;
	mul.f32 	%f3004, %f8, %f72;
	mul.f32 	%f3005, %f9, %f71;
	sub.f32 	%f3006, %f3005, %f3004;
	mul.f32 	%f3007, %f51, %f3006;
	mul.f32 	%f3008, %f52, %f866;
	sub.f32 	%f3009, %f3007, %f3008;
	mul.f32 	%f3010, %f52, %f3006;
	fma.rn.f32 	%f3011, %f51, %f866, %f3010;
	ld.shared.f32 	%f3012, [_ZZ18dft2d_kernel_tiledPKfP6float2iiE4tile+840];
	fma.rn.f32 	%f3446, %f3009, %f3012, %f3446;
	fma.rn.f32 	%f3447, %f3011, %f3012, %f3447;
	mul.f32 	%f3013, %f9, %f3006;
	mul.f32 	%f3014, %f8, %f866;
	sub.f32 	%f869, %f3013, %f3014;
	mul.f32 	%f3015, %f8, %f3006;
	fma.rn.f32 	%f870, %f9, %f866, %f3015;
	add.s32 	%r374, %r430, 3;
	setp.ge.s32 	%p254, %r374, %r80;
	@%p254 bra 	$L__BB0_275;
	mul.f32 	%f3016, %f51, %f869;
	mul.f32 	%f3017, %f52, %f870;
	sub.f32 	%f3018, %f3016, %f3017;
	mul.f32 	%f3019, %f52, %f869;
	fma.rn.f32 	%f3020, %f51, %f870, %f3019;
	ld.shared.f32 	%f3021, [_ZZ18dft2d_kernel_tiledPKfP6float2iiE4tile+844];
	fma.rn.f32 	%f3446, %f3018, %f3021, %f3446;
	fma.rn.f32 	%f3447, %f3020, %f3021, %f3447;
	mul.f32 	%f3022, %f9, %f869;
	mul.f32 	%f3023, %f8, %f870;
	sub.f32 	%f873, %f3022, %f3023;
	mul.f32 	%f3024, %f8, %f869;
	fma.rn.f32 	%f874, %f9, %f870, %f3024;
	add.s32 	%r375, %r430, 4;
	setp.ge.s32 	%p255, %r375, %r80;
	@%p255 bra 	$L__BB0_275;
	mul.f32 	%f3025, %f51, %f873;
	mul.f32 	%f3026, %f52, %f874;
	sub.f32 	%f3027, %f3025, %f3026;
	mul.f32 	%f3028, %f52, %f873;
	fma.rn.f32 	%f3029, %f51, %f874, %f3028;
	ld.shared.f32 	%f3030, [_ZZ18dft2d_kernel_tiledPKfP6float2iiE4tile+848];
	fma.rn.f32 	%f3446, %f3027, %f3030, %f3446;
	fma.rn.f32 	%f3447, %f3029, %f3030, %f3447;
	mul.f32 	%f3031, %f9, %f873;
	mul.f32 	%f3032, %f8, %f874;
	sub.f32 	%f877, %f3031, %f3032;
	mul.f32 	%f3033, %f8, %f873;
	fma.rn.f32 	%f878, %f9, %f874, %f3033;
	add.s32 	%r376, %r430, 5;
	setp.ge.s32 	%p256, %r376, %r80;
	@%p256 bra 	$L__BB0_275;
	mul.f32 	%f3034, %f51, %f877;
	mul.f32 	%f3035, %f52, %f878;
	sub.f32 	%f3036, %f3034, %f3035;
	mul.f32 	%f3037, %f52, %f877;
	fma.rn.f32 	%f3038, %f51, %f878, %f3037;
	ld.shared.f32 	%f3039, [_ZZ18dft2d_kernel_tiledPKfP6float2iiE4tile+852];
	fma.rn.f32 	%f3446, %f3036, %f3039, %f3446;
	fma.rn.f32 	%f3447, %f3038, %f3039, %f3447;
	mul.f32 	%f3040, %f9, %f877;
	mul.f32 	%f3041, %f8, %f878;
	sub.f32 	%f881, %f3040, %f3041;
	mul.f32 	%f3042, %f8, %f877;
	fma.rn.f32 	%f882, %f9, %f878, %f3042;
	add.s32 	%r377, %r430, 6;
	setp.ge.s32 	%p257, %r377, %r80;
	@%p257 bra 	$L__BB0_275;
	mul.f32 	%f3043, %f51, %f881;
	mul.f32 	%f3044, %f52, %f882;
	sub.f32 	%f3045, %f3043, %f3044;
	mul.f32 	%f3046, %f52, %f881;
	fma.rn.f32 	%f3047, %f51, %f882, %f3046;
	ld.shared.f32 	%f3048, [_ZZ18dft2d_kernel_tiledPKfP6float2iiE4tile+856];
	fma.rn.f32 	%f3446, %f3045, %f3048, %f3446;
	fma.rn.f32 	%f3447, %f3047, %f3048, %f3447;
	mul.f32 	%f3049, %f9, %f881;
	mul.f32 	%f3050, %f8, %f882;
	sub.f32 	%f885, %f3049, %f3050;
	mul.f32 	%f3051, %f8, %f881;
	fma.rn.f32 	%f886, %f9, %f882, %f3051;
	add.s32 	%r378, %r430, 7;
	setp.ge.s32 	%p258, %r378, %r80;
	@%p258 bra 	$L__BB0_275;
	mul.f32 	%f3052, %f51, %f885;
	mul.f32 	%f3053, %f52, %f886;
	sub.f32 	%f3054, %f3052, %f3053;
	mul.f32 	%f3055, %f52, %f885;
	fma.rn.f32 	%f3056, %f51, %f886, %f3055;
	ld.shared.f32 	%f3057, [_ZZ18dft2d_kernel_tiledPKfP6float2iiE4tile+860];
	fma.rn.f32 	%f3446, %f3054, %f3057, %f3446;
	fma.rn.f32 	%f3447, %f3056, %f3057, %f3447;
	mul.f32 	%f3058, %f9, %f885;
	mul.f32 	%f3059, %f8, %f886;
	sub.f32 	%f889, %f3058, %f3059;
	mul.f32 	%f3060, %f8, %f885;
	fma.rn.f32 	%f890, %f9, %f886, %f3060;
	add.s32 	%r379, %r430, 8;
	setp.ge.s32 	%p259, %r379, %r80;
	@%p259 bra 	$L__BB0_275;
	mul.f32 	%f3061, %f51, %f889;
	mul.f32 	%f3062, %f52, %f890;
	sub.f32 	%f3063, %f3061, %f3062;
	mul.f32 	%f3064, %f52, %f889;
	fma.rn.f32 	%f3065, %f51, %f890, %f3064;
	ld.shared.f32 	%f3066, [_ZZ18dft2d_kernel_tiledPKfP6float2iiE4tile+864];
	fma.rn.f32 	%f3446, %f3063, %f3066, %f3446;
	fma.rn.f32 	%f3447, %f3065, %f3066, %f3447;
	mul.f32 	%f3067, %f9, %f889;
	mul.f32 	%f3068, %f8, %f890;
	sub.f32 	%f893, %f3067, %f3068;
	mul.f32 	%f3069, %f8, %f889;
	fma.rn.f32 	%f894, %f9, %f890, %f3069;
	add.s32 	%r380, %r430, 9;
	setp.ge.s32 	%p260, %r380, %r80;
	@%p260 bra 	$L__BB0_275;
	mul.f32 	%f3070, %f51, %f893;
	mul.f32 	%f3071, %f52, %f894;
	sub.f32 	%f3072, %f3070, %f3071;
	mul.f32 	%f3073, %f52, %f893;
	fma.rn.f32 	%f3074, %f51, %f894, %f3073;
	ld.shared.f32 	%f3075, [_ZZ18dft2d_kernel_tiledPKfP6float2iiE4tile+868];
	fma.rn.f32 	%f3446, %f3072, %f3075, %f3446;
	fma.rn.f32 	%f3447, %f3074, %f3075, %f3447;
	mul.f32 	%f3076, %f9, %f893;
	mul.f32 	%f3077, %f8, %f894;
	sub.f32 	%f897, %f3076, %f3077;
	mul.f32 	%f3078, %f8, %f893;
	fma.rn.f32 	%f898, %f9, %f894, %f3078;
	add.s32 	%r381, %r430, 10;
	setp.ge.s32 	%p261, %r381, %r80;
	@%p261 bra 	$L__BB0_275;
	mul.f32 	%f3079, %f51, %f897;
	mul.f32 	%f3080, %f52, %f898;
	sub.f32 	%f3081, %f3079, %f3080;
	mul.f32 	%f3082, %f52, %f897;
	fma.rn.f32 	%f3083, %f51, %f898, %f3082;
	ld.shared.f32 	%f3084, [_ZZ18dft2d_kernel_tiledPKfP6float2iiE4tile+872];
	fma.rn.f32 	%f3446, %f3081, %f3084, %f3446;
	fma.rn.f32 	%f3447, %f3083, %f3084, %f3447;
	mul.f32 	%f3085, %f9, %f897;
	mul.f32 	%f3086, %f8, %f898;
	sub.f32 	%f901, %f3085, %f3086;
	mul.f32 	%f3087, %f8, %f897;
	fma.rn.f32 	%f902, %f9, %f898, %f3087;
	add.s32 	%r382, %r430, 11;
	setp.ge.s32 	%p262, %r382, %r80;
	@%p262 bra 	$L__BB0_275;
	mul.f32 	%f3088, %f51, %f901;
	mul.f32 	%f3089, %f52, %f902;
	sub.f32 	%f3090, %f3088, %f3089;
	mul.f32 	%f3091, %f52, %f901;
	fma.rn.f32 	%f3092, %f51, %f902, %f3091;
	ld.shared.f32 	%f3093, [_ZZ18dft2d_kernel_tiledPKfP6float2iiE4tile+876];
	fma.rn.f32 	%f3446, %f3090, %f3093, %f3446;
	fma.rn.f32 	%f3447, %f3092, %f3093, %f3447;
	mul.f32 	%f3094, %f9, %f901;
	mul.f32 	%f3095, %f8, %f902;
	sub.f32 	%f905, %f3094, %f3095;
	mul.f32 	%f3096, %f8, %f901;
	fma.rn.f32 	%f906, %f9, %f902, %f3096;
	add.s32 	%r383, %r430, 12;
	setp.ge.s32 	%p263, %r383, %r80;
	@%p263 bra 	$L__BB0_275;
	mul.f32 	%f3097, %f51, %f905;
	mul.f32 	%f3098, %f52, %f906;
	sub.f32 	%f3099, %f3097, %f3098;
	mul.f32 	%f3100, %f52, %f905;
	fma.rn.f32 	%f3101, %f51, %f906, %f3100;
	ld.shared.f32 	%f3102, [_ZZ18dft2d_kernel_tiledPKfP6float2iiE4tile+880];
	fma.rn.f32 	%f3446, %f3099, %f3102, %f3446;
	fma.rn.f32 	%f3447, %f3101, %f3102, %f3447;
	mul.f32 	%f3103, %f9, %f905;
	mul.f32 	%f3104, %f8, %f906;
	sub.f32 	%f909, %f3103, %f3104;
	mul.f32 	%f3105, %f8, %f905;
	fma.rn.f32 	%f910, %f9, %f906, %f3105;
	add.s32 	%r384, %r430, 13;
	setp.ge.s32 	%p264, %r384, %r80;
	@%p264 bra 	$L__BB0_275;
	mul.f32 	%f3106, %f51, %f909;
	mul.f32 	%f3107, %f52, %f910;
	sub.f32 	%f3108, %f3106, %f3107;
	mul.f32 	%f3109, %f52, %f909;
	fma.rn.f32 	%f3110, %f51, %f910, %f3109;
	ld.shared.f32 	%f3111, [_ZZ18dft2d_kernel_tiledPKfP6float2iiE4tile+884];
	fma.rn.f32 	%f3446, %f3108, %f3111, %f3446;
	fma.rn.f32 	%f3447, %f3110, %f3111, %f3447;
	mul.f32 	%f3112, %f9, %f909;
	mul.f32 	%f3113, %f8, %f910;
	sub.f32 	%f913, %f3112, %f3113;
	mul.f32 	%f3114, %f8, %f909;
	fma.rn.f32 	%f914, %f9, %f910, %f3114;
	add.s32 	%r385, %r430, 14;
	setp.ge.s32 	%p265, %r385, %r80;
	@%p265 bra 	$L__BB0_275;
	mul.f32 	%f3115, %f51, %f913;
	mul.f32 	%f3116, %f52, %f914;
	sub.f32 	%f3117, %f3115, %f3116;
	mul.f32 	%f3118, %f52, %f913;
	fma.rn.f32 	%f3119, %f51, %f914, %f3118;
	ld.shared.f32 	%f3120, [_ZZ18dft2d_kernel_tiledPKfP6float2iiE4tile+888];
	fma.rn.f32 	%f3446, %f3117, %f3120, %f3446;
	fma.rn.f32 	%f3447, %f3119, %f3120, %f3447;
	mul.f32 	%f3121, %f9, %f913;
	mul.f32 	%f3122, %f8, %f914;
	sub.f32 	%f917, %f3121, %f3122;
	mul.f32 	%f3123, %f8, %f913;
	fma.rn.f32 	%f918, %f9, %f914, %f3123;
	add.s32 	%r386, %r430, 15;
	setp.ge.s32 	%p266, %r386, %r80;
	@%p266 bra 	$L__BB0_275;
	mul.f32 	%f3124, %f51, %f917;
	mul.f32 	%f3125, %f52, %f918;
	sub.f32 	%f3126, %f3124, %f3125;
	mul.f32 	%f3127, %f52, %f917;
	fma.rn.f32 	%f3128, %f51, %f918, %f3127;
	ld.shared.f32 	%f3129, [_ZZ18dft2d_kernel_tiledPKfP6float2iiE4tile+892];
	fma.rn.f32 	%f919, %f3126, %f3129, %f3446;
	fma.rn.f32 	%f920, %f3128, %f3129, %f3447;
	mov.f32 	%f3446, %f919;
	mov.f32 	%f3447, %f920;
$L__BB0_275:
	add.s32 	%r387, %r425, 14;
	setp.ge.s32 	%p267, %r387, %r82;
	@%p267 bra 	$L__BB0_309;
	mul.f32 	%f3130, %f53, %f68;
	mul.f32 	%f3131, %f54, %f67;
	sub.f32 	%f3132, %f3130, %f3131;
	mul.f32 	%f3133, %f54, %f68;
	fma.rn.f32 	%f3134, %f53, %f67, %f3133;
	ld.shared.f32 	%f3135, [_ZZ18dft2d_kernel_tiledPKfP6float2iiE4tile+896];
	fma.rn.f32 	%f3446, %f3132, %f3135, %f3446;
	fma.rn.f32 	%f3447, %f3134, %f3135, %f3447;
	@%p44 bra 	$L__BB0_292;
	mul.f32 	%f3136, %f53, %f71;
	mul.f32 	%f3137, %f54, %f72;
	sub.f32 	%f3138, %f3136, %f3137;
	mul.f32 	%f3139, %f54, %f71;
	fma.rn.f32 	%f3140, %f53, %f72, %f3139;
	ld.shared.f32 	%f3141, [_ZZ18dft2d_kernel_tiledPKfP6float2iiE4tile+900];
	fma.rn.f32 	%f3446, %f3138, %f3141, %f3446;
	fma.rn.f32 	%f3447, %f3140, %f3141, %f3447;
	mul.f32 	%f3142, %f8, %f71;
	fma.rn.f32 	%f927, %f9, %f72, %f3142;
	add.s32 	%r388, %r430, 2;
	setp.ge.s32 	%p269, %r388, %r80;
	@%p269 bra 	$L__BB0_292;
	mul.f32 	%f3143, %f8, %f72;
	mul.f32 	%f3144, %f9, %f71;
	sub.f32 	%f3145, %f3144, %f3143;
	mul.f32 	%f3146, %f53, %f3145;
	mul.f32 	%f3147, %f54, %f927;
	sub.f32 	%f3148, %f3146, %f3147;
	mul.f32 	%f3149, %f54, %f3145;
	fma.rn.f32 	%f3150, %f53, %f927, %f3149;
	ld.shared.f32 	%f3151, [_ZZ18dft2d_kernel_tiledPKfP6float2iiE4tile+904];
	fma.rn.f32 	%f3446, %f3148, %f3151, %f3446;
	fma.rn.f32 	%f3447, %f3150, %f3151, %f3447;
	mul.f32 	%f3152, %f9, %f3145;
	mul.f32 	%f3153, %f8, %f927;
	sub.f32 	%f930, %f3152, %f3153;
	mul.f32 	%f3154, %f8, %f3145;
	fma.rn.f32 	%f931, %f9, %f927, %f3154;
	add.s32 	%r389, %r430, 3;
	setp.ge.s32 	%p270, %r389, %r80;
	@%p270 bra 	$L__BB0_292;
	mul.f32 	%f3155, %f53, %f930;
	mul.f32 	%f3156, %f54, %f931;
	sub.f32 	%f3157, %f3155, %f3156;
	mul.f32 	%f3158, %f54, %f930;
	fma.rn.f32 	%f3159, %f53, %f931, %f3158;
	ld.shared.f32 	%f3160, [_ZZ18dft2d_kernel_tiledPKfP6float2iiE4tile+908];
	fma.rn.f32 	%f3446, %f3157, %f3160, %f3446;
	fma.rn.f32 	%f3447, %f3159, %f3160, %f3447;
	mul.f32 	%f3161, %f9, %f930;
	mul.f32 	%f3162, %f8, %f931;
	sub.f32 	%f934, %f3161, %f3162;
	mul.f32 	%f3163, %f8, %f930;
	fma.rn.f32 	%f935, %f9, %f931, %f3163;
	add.s32 	%r390, %r430, 4;
	setp.ge.s32 	%p271, %r390, %r80;
	@%p271 bra 	$L__BB0_292;
	mul.f32 	%f3164, %f53, %f934;
	mul.f32 	%f3165, %f54, %f935;
	sub.f32 	%f3166, %f3164, %f3165;
	mul.f32 	%f3167, %f54, %f934;
	fma.rn.f32 	%f3168, %f53, %f935, %f3167;
	ld.shared.f32 	%f3169, [_ZZ18dft2d_kernel_tiledPKfP6float2iiE4tile+912];
	fma.rn.f32 	%f3446, %f3166, %f3169, %f3446;
	fma.rn.f32 	%f3447, %f3168, %f3169, %f3447;
	mul.f32 	%f3170, %f9, %f934;
	mul.f32 	%f3171, %f8, %f935;
	sub.f32 	%f938, %f3170, %f3171;
	mul.f32 	%f3172, %f8, %f934;
	fma.rn.f32 	%f939, %f9, %f935, %f3172;
	add.s32 	%r391, %r430, 5;
	setp.ge.s32 	%p272, %r391, %r80;
	@%p272 bra 	$L__BB0_292;
	mul.f32 	%f3173, %f53, %f938;
	mul.f32 	%f3174, %f54, %f939;
	sub.f32 	%f3175, %f3173, %f3174;
	mul.f32 	%f3176, %f54, %f938;
	fma.rn.f32 	%f3177, %f53, %f939, %f3176;
	ld.shared.f32 	%f3178, [_ZZ18dft2d_kernel_tiledPKfP6float2iiE4tile+916];
	fma.rn.f32 	%f3446, %f3175, %f3178, %f3446;
	fma.rn.f32 	%f3447, %f3177, %f3178, %f3447;
	mul.f32 	%f3179, %f9, %f938;
	mul.f32 	%f3180, %f8, %f939;
	sub.f32 	%f942, %f3179, %f3180;
	mul.f32 	%f3181, %f8, %f938;
	fma.rn.f32 	%f943, %f9, %f939, %f3181;
	add.s32 	%r392, %r430, 6;
	setp.ge.s32 	%p273, %r392, %r80;
	@%p273 bra 	$L__BB0_292;
	mul.f32 	%f3182, %f53, %f942;
	mul.f32 	%f3183, %f54, %f943;
	sub.f32 	%f3184, %f3182, %f3183;
	mul.f32 	%f3185, %f54, %f942;
	fma.rn.f32 	%f3186, %f53, %f943, %f3185;
	ld.shared.f32 	%f3187, [_ZZ18dft2d_kernel_tiledPKfP6float2iiE4tile+920];
	fma.rn.f32 	%f3446, %f3184, %f3187, %f3446;
	fma.rn.f32 	%f3447, %f3186, %f3187, %f3447;
	mul.f32 	%f3188, %f9, %f942;
	mul.f32 	%f3189, %f8, %f943;
	sub.f32 	%f946, %f3188, %f3189;
	mul.f32 	%f3190, %f8, %f942;
	fma.rn.f32 	%f947, %f9, %f943, %f3190;
	add.s32 	%r393, %r430, 7;
	setp.ge.s32 	%p274, %r393, %r80;
	@%p274 bra 	$L__BB0_292;
	mul.f32 	%f3191, %f53, %f946;
	mul.f32 	%f3192, %f54, %f947;
	sub.f32 	%f3193, %f3191, %f3192;
	mul.f32 	%f3194, %f54, %f946;
	fma.rn.f32 	%f3195, %f53, %f947, %f3194;
	ld.shared.f32 	%f3196, [_ZZ18dft2d_kernel_tiledPKfP6float2iiE4tile+924];
	fma.rn.f32 	%f3446, %f3193, %f3196, %f3446;
	fma.rn.f32 	%f3447, %f3195, %f3196, %f3447;
	mul.f32 	%f3197, %f9, %f946;
	mul.f32 	%f3198, %f8, %f947;
	sub.f32 	%f950, %f3197, %f3198;
	mul.f32 	%f3199, %f8, %f946;
	fma.rn.f32 	%f951, %f9, %f947, %f3199;
	add.s32 	%r394, %r430, 8;
	setp.ge.s32 	%p275, %r394, %r80;
	@%p275 bra 	$L__BB0_292;
	mul.f32 	%f3200, %f53, %f950;
	mul.f32 	%f3201, %f54, %f951;
	sub.f32 	%f3202, %f3200, %f3201;
	mul.f32 	%f3203, %f54, %f950;
	fma.rn.f32 	%f3204, %f53, %f951, %f3203;
	ld.shared.f32 	%f3205, [_ZZ18dft2d_kernel_tiledPKfP6float2iiE4tile+928];
	fma.rn.f32 	%f3446, %f3202, %f3205, %f3446;
	fma.rn.f32 	%f3447, %f3204, %f3205, %f3447;
	mul.f32 	%f3206, %f9, %f950;
	mul.f32 	%f3207, %f8, %f951;
	sub.f32 	%f954, %f3206, %f3207;
	mul.f32 	%f3208, %f8, %f950;
	fma.rn.f32 	%f955, %f9, %f951, %f3208;
	add.s32 	%r395, %r430, 9;
	setp.ge.s32 	%p276, %r395, %r80;
	@%p276 bra 	$L__BB0_292;
	mul.f32 	%f3209, %f53, %f954;
	mul.f32 	%f3210, %f54, %f955;
	sub.f32 	%f3211, %f3209, %f3210;
	mul.f32 	%f3212, %f54, %f954;
	fma.rn.f32 	%f3213, %f53, %f955, %f3212;
	ld.shared.f32 	%f3214, [_ZZ18dft2d_kernel_tiledPKfP6float2iiE4tile+932];
	fma.rn.f32 	%f3446, %f3211, %f3214, %f3446;
	fma.rn.f32 	%f3447, %f3213, %f3214, %f3447;
	mul.f32 	%f3215, %f9, %f954;
	mul.f32 	%f3216, %f8, %f955;
	sub.f32 	%f958, %f3215, %f3216;
	mul.f32 	%f3217, %f8, %f954;
	fma.rn.f32 	%f959, %f9, %f955, %f3217;
	add.s32 	%r396, %r430, 10;
	setp.ge.s32 	%p277, %r396, %r80;
	@%p277 bra 	$L__BB0_292;
	mul.f32 	%f3218, %f53, %f958;
	mul.f32 	%f3219, %f54, %f959;
	sub.f32 	%f3220, %f3218, %f3219;
	mul.f32 	%f3221, %f54, %f958;
	fma.rn.f32 	%f3222, %f53, %f959, %f3221;
	ld.shared.f32 	%f3223, [_ZZ18dft2d_kernel_tiledPKfP6float2iiE4tile+936];
	fma.rn.f32 	%f3446, %f3220, %f3223, %f3446;
	fma.rn.f32 	%f3447, %f3222, %f3223, %f3447;
	mul.f32 	%f3224, %f9, %f958;
	mul.f32 	%f3225, %f8, %f959;
	sub.f32 	%f962, %f3224, %f3225;
	mul.f32 	%f3226, %f8, %f958;
	fma.rn.f32 	%f963, %f9, %f959, %f3226;
	add.s32 	%r397, %r430, 11;
	setp.ge.s32 	%p278, %r397, %r80;
	@%p278 bra 	$L__BB0_292;
	mul.f32 	%f3227, %f53, %f962;
	mul.f32 	%f3228, %f54, %f963;
	sub.f32 	%f3229, %f3227, %f3228;
	mul.f32 	%f3230, %f54, %f962;
	fma.rn.f32 	%f3231, %f53, %f963, %f3230;
	ld.shared.f32 	%f3232, [_ZZ18dft2d_kernel_tiledPKfP6float2iiE4tile+940];
	fma.rn.f32 	%f3446, %f3229, %f3232, %f3446;
	fma.rn.f32 	%f3447, %f3231, %f3232, %f3447;
	mul.f32 	%f3233, %f9, %f962;
	mul.f32 	%f3234, %f8, %f963;
	sub.f32 	%f966, %f3233, %f3234;
	mul.f32 	%f3235, %f8, %f962;
	fma.rn.f32 	%f967, %f9, %f963, %f3235;
	add.s32 	%r398, %r430, 12;
	setp.ge.s32 	%p279, %r398, %r80;
	@%p279 bra 	$L__BB0_292;
	mul.f32 	%f3236, %f53, %f966;
	mul.f32 	%f3237, %f54, %f967;
	sub.f32 	%f3238, %f3236, %f3237;
	mul.f32 	%f3239, %f54, %f966;
	fma.rn.f32 	%f3240, %f53, %f967, %f3239;
	ld.shared.f32 	%f3241, [_ZZ18dft2d_kernel_tiledPKfP6float2iiE4tile+944];
	fma.rn.f32 	%f3446, %f3238, %f3241, %f3446;
	fma.rn.f32 	%f3447, %f3240, %f3241, %f3447;
	mul.f32 	%f3242, %f9, %f966;
	mul.f32 	%f3243, %f8, %f967;
	sub.f32 	%f970, %f3242, %f3243;
	mul.f32 	%f3244, %f8, %f966;
	fma.rn.f32 	%f971, %f9, %f967, %f3244;
	add.s32 	%r399, %r430, 13;
	setp.ge.s32 	%p280, %r399, %r80;
	@%p280 bra 	$L__BB0_292;
	mul.f32 	%f3245, %f53, %f970;
	mul.f32 	%f3246, %f54, %f971;
	sub.f32 	%f3247, %f3245, %f3246;
	mul.f32 	%f3248, %f54, %f970;
	fma.rn.f32 	%f3249, %f53, %f971, %f3248;
	ld.shared.f32 	%f3250, [_ZZ18dft2d_kernel_tiledPKfP6float2iiE4tile+948];
	fma.rn.f32 	%f3446, %f3247, %f3250, %f3446;
	fma.rn.f32 	%f3447, %f3249, %f3250, %f3447;
	mul.f32 	%f3251, %f9, %f970;
	mul.f32 	%f3252, %f8, %f971;
	sub.f32 	%f974, %f3251, %f3252;
	mul.f32 	%f3253, %f8, %f970;
	fma.rn.f32 	%f975, %f9, %f971, %f3253;
	add.s32 	%r400, %r430, 14;
	setp.ge.s32 	%p281, %r400, %r80;
	@%p281 bra 	$L__BB0_292;
	mul.f32 	%f3254, %f53, %f974;
	mul.f32 	%f3255, %f54, %f975;
	sub.f32 	%f3256, %f3254, %f3255;
	mul.f32 	%f3257, %f54, %f974;
	fma.rn.f32 	%f3258, %f53, %f975, %f3257;
	ld.shared.f32 	%f3259, [_ZZ18dft2d_kernel_tiledPKfP6float2iiE4tile+952];
	fma.rn.f32 	%f3446, %f3256, %f3259, %f3446;
	fma.rn.f32 	%f3447, %f3258, %f3259, %f3447;
	mul.f32 	%f3260, %f9, %f974;
	mul.f32 	%f3261, %f8, %f975;
	sub.f32 	%f978, %f3260, %f3261;
	mul.f32 	%f3262, %f8, %f974;
	fma.rn.f32 	%f979, %f9, %f975, %f3262;
	add.s32 	%r401, %r430, 15;
	setp.ge.s32 	%p282, %r401, %r80;
	@%p282 bra 	$L__BB0_292;
	mul.f32 	%f3263, %f53, %f978;
	mul.f32 	%f3264, %f54, %f979;
	sub.f32 	%f3265, %f3263, %f3264;
	mul.f32 	%f3266, %f54, %f978;
	fma.rn.f32 	%f3267, %f53, %f979, %f3266;
	ld.shared.f32 	%f3268, [_ZZ18dft2d_kernel_tiledPKfP6float2iiE4tile+956];
	fma.rn.f32 	%f980, %f3265, %f3268, %f3446;
	fma.rn.f32 	%f981, %f3267, %f3268, %f3447;
	mov.f32 	%f3446, %f980;
	mov.f32 	%f3447, %f981;
$L__BB0_292:
	setp.ge.s32 	%p283, %r60, %r82;
	@%p283 bra 	$L__BB0_309;
	mul.f32 	%f3269, %f55, %f68;
	mul.f32 	%f3270, %f56, %f67;
	sub.f32 	%f3271, %f3269, %f3270;
	mul.f32 	%f3272, %f56, %f68;
	fma.rn.f32 	%f3273, %f55, %f67, %f3272;
	ld.shared.f32 	%f3274, [_ZZ18dft2d_kernel_tiledPKfP6float2iiE4tile+960];
	fma.rn.f32 	%f3446, %f3271, %f3274, %f3446;
	fma.rn.f32 	%f3447, %f3273, %f3274, %f3447;
	@%p44 bra 	$L__BB0_309;
	mul.f32 	%f3275, %f55, %f71;
	mul.f32 	%f3276, %f56, %f72;
	sub.f32 	%f3277, %f3275, %f3276;
	mul.f32 	%f3278, %f56, %f71;
	fma.rn.f32 	%f3279, %f55, %f72, %f3278;
	ld.shared.f32 	%f3280, [_ZZ18dft2d_kernel_tiledPKfP6float2iiE4tile+964];
	fma.rn.f32 	%f3446, %f3277, %f3280, %f3446;
	fma.rn.f32 	%f3447, %f3279, %f3280, %f3447;
	mul.f32 	%f3281, %f9, %f71;
	mul.f32 	%f3282, %f8, %f72;
	sub.f32 	%f988, %f3281, %f3282;
	mul.f32 	%f3283, %f8, %f71;
	fma.rn.f32 	%f989, %f9, %f72, %f3283;
	add.s32 	%r402, %r430, 2;
	setp.ge.s32 	%p285, %r402, %r80;
	@%p285 bra 	$L__BB0_309;
	mul.f32 	%f3284, %f55, %f988;
	mul.f32 	%f3285, %f56, %f989;
	sub.f32 	%f3286, %f3284, %f3285;
	mul.f32 	%f3287, %f56, %f988;
	fma.rn.f32 	%f3288, %f55, %f989, %f3287;
	ld.shared.f32 	%f3289, [_ZZ18dft2d_kernel_tiledPKfP6float2iiE4tile+968];
	fma.rn.f32 	%f3446, %f3286, %f3289, %f3446;
	fma.rn.f32 	%f3447, %f3288, %f3289, %f3447;
	mul.f32 	%f3290, %f9, %f988;
	mul.f32 	%f3291, %f8, %f989;
	sub.f32 	%f992, %f3290, %f3291;
	mul.f32 	%f3292, %f8, %f988;
	fma.rn.f32 	%f993, %f9, %f989, %f3292;
	add.s32 	%r403, %r430, 3;
	setp.ge.s32 	%p286, %r403, %r80;
	@%p286 bra 	$L__BB0_309;
	mul.f32 	%f3293, %f55, %f992;
	mul.f32 	%f3294, %f56, %f993;
	sub.f32 	%f3295, %f3293, %f3294;
	mul.f32 	%f3296, %f56, %f992;
	fma.rn.f32 	%f3297, %f55, %f993, %f3296;
	ld.shared.f32 	%f3298, [_ZZ18dft2d_kernel_tiledPKfP6float2iiE4tile+972];
	fma.rn.f32 	%f3446, %f3295, %f3298, %f3446;
	fma.rn.f32 	%f3447, %f3297, %f3298, %f3447;
	mul.f32 	%f3299, %f9, %f992;
	mul.f32 	%f3300, %f8, %f993;
	sub.f32 	%f996, %f3299, %f3300;
	mul.f32 	%f3301, %f8, %f992;
	fma.rn.f32 	%f997, %f9, %f993, %f3301;
	add.s32 	%r404, %r430, 4;
	setp.ge.s32 	%p287, %r404, %r80;
	@%p287 bra 	$L__BB0_309;
	mul.f32 	%f3302, %f55, %f996;
	mul.f32 	%f3303, %f56, %f997;
	sub.f32 	%f3304, %f3302, %f3303;
	mul.f32 	%f3305, %f56, %f996;
	fma.rn.f32 	%f3306, %f55, %f997, %f3305;
	ld.shared.f32 	%f3307, [_ZZ18dft2d_kernel_tiledPKfP6float2iiE4tile+976];
	fma.rn.f32 	%f3446, %f3304, %f3307, %f3446;
	fma.rn.f32 	%f3447, %f3306, %f3307, %f3447;
	mul.f32 	%f3308, %f9, %f996;
	mul.f32 	%f3309, %f8, %f997;
	sub.f32 	%f1000, %f3308, %f3309;
	mul.f32 	%f3310, %f8, %f996;
	fma.rn.f32 	%f1001, %f9, %f997, %f3310;
	add.s32 	%r405, %r430, 5;
	setp.ge.s32 	%p288, %r405, %r80;
	@%p288 bra 	$L__BB0_309;
	mul.f32 	%f3311, %f55, %f1000;
	mul.f32 	%f3312, %f56, %f1001;
	sub.f32 	%f3313, %f3311, %f3312;
	mul.f32 	%f3314, %f56, %f1000;
	fma.rn.f32 	%f3315, %f55, %f1001, %f3314;
	ld.shared.f32 	%f3316, [_ZZ18dft2d_kernel_tiledPKfP6float2iiE4tile+980];
	fma.rn.f32 	%f3446, %f3313, %f3316, %f3446;
	fma.rn.f32 	%f3447, %f3315, %f3316, %f3447;
	mul.f32 	%f3317, %f9, %f1000;
	mul.f32 	%f3318, %f8, %f1001;
	sub.f32 	%f1004, %f3317, %f3318;
	mul.f32 	%f3319, %f8, %f1000;
	fma.rn.f32 	%f1005, %f9, %f1001, %f3319;
	add.s32 	%r406, %r430, 6;
	setp.ge.s32 	%p289, %r406, %r80;
	@%p289 bra 	$L__BB0_309;
	mul.f32 	%f3320, %f55, %f1004;
	mul.f32 	%f3321, %f56, %f1005;
	sub.f32 	%f3322, %f3320, %f3321;
	mul.f32 	%f3323, %f56, %f1004;
	fma.rn.f32 	%f3324, %f55, %f1005, %f3323;
	ld.shared.f32 	%f3325, [_ZZ18dft2d_kernel_tiledPKfP6float2iiE4tile+984];
	fma.rn.f32 	%f3446, %f3322, %f3325, %f3446;
	fma.rn.f32 	%f3447, %f3324, %f3325, %f3447;
	mul.f32 	%f3326, %f9, %f1004;
	mul.f32 	%f3327, %f8, %f1005;
	sub.f32 	%f1008, %f3326, %f3327;
	mul.f32 	%f3328, %f8, %f1004;
	fma.rn.f32 	%f1009, %f9, %f1005, %f3328;
	add.s32 	%r407, %r430, 7;
	setp.ge.s32 	%p290, %r407, %r80;
	@%p290 bra 	$L__BB0_309;
	mul.f32 	%f3329, %f55, %f1008;
	mul.f32 	%f3330, %f56, %f1009;
	sub.f32 	%f3331, %f3329, %f3330;
	mul.f32 	%f3332, %f56, %f1008;
	fma.rn.f32 	%f3333, %f55, %f1009, %f3332;
	ld.shared.f32 	%f3334, [_ZZ18dft2d_kernel_tiledPKfP6float2iiE4tile+988];
	fma.rn.f32 	%f3446, %f3331, %f3334, %f3446;
	fma.rn.f32 	%f3447, %f3333, %f3334, %f3447;
	mul.f32 	%f3335, %f9, %f1008;
	mul.f32 	%f3336, %f8, %f1009;
	sub.f32 	%f1012, %f3335, %f3336;
	mul.f32 	%f3337, %f8, %f1008;
	fma.rn.f32 	%f1013, %f9, %f1009, %f3337;
	add.s32 	%r408, %r430, 8;
	setp.ge.s32 	%p291, %r408, %r80;
	@%p291 bra 	$L__BB0_309;
	mul.f32 	%f3338, %f55, %f1012;
	mul.f32 	%f3339, %f56, %f1013;
	sub.f32 	%f3340, %f3338, %f3339;
	mul.f32 	%f3341, %f56, %f1012;
	fma.rn.f32 	%f3342, %f55, %f1013, %f3341;
	ld.shared.f32 	%f3343, [_ZZ18dft2d_kernel_tiledPKfP6float2iiE4tile+992];
	fma.rn.f32 	%f3446, %f3340, %f3343, %f3446;
	fma.rn.f32 	%f3447, %f3342, %f3343, %f3447;
	mul.f32 	%f3344, %f9, %f1012;
	mul.f32 	%f3345, %f8, %f1013;
	sub.f32 	%f1016, %f3344, %f3345;
	mul.f32 	%f3346, %f8, %f1012;
	fma.rn.f32 	%f1017, %f9, %f1013, %f3346;
	add.s32 	%r409, %r430, 9;
	setp.ge.s32 	%p292, %r409, %r80;
	@%p292 bra 	$L__BB0_309;
	mul.f32 	%f3347, %f55, %f1016;
	mul.f32 	%f3348, %f56, %f1017;
	sub.f32 	%f3349, %f3347, %f3348;
	mul.f32 	%f3350, %f56, %f1016;
	fma.rn.f32 	%f3351, %f55, %f1017, %f3350;
	ld.shared.f32 	%f3352, [_ZZ18dft2d_kernel_tiledPKfP6float2iiE4tile+996];
	fma.rn.f32 	%f3446, %f3349, %f3352, %f3446;
	fma.rn.f32 	%f3447, %f3351, %f3352, %f3447;
	mul.f32 	%f3353, %f9, %f1016;
	mul.f32 	%f3354, %f8, %f1017;
	sub.f32 	%f1020, %f3353, %f3354;
	mul.f32 	%f3355, %f8, %f1016;
	fma.rn.f32 	%f1021, %f9, %f1017, %f3355;
	add.s32 	%r410, %r430, 10;
	setp.ge.s32 	%p293, %r410, %r80;
	@%p293 bra 	$L__BB0_309;
	mul.f32 	%f3356, %f55, %f1020;
	mul.f32 	%f3357, %f56, %f1021;
	sub.f32 	%f3358, %f3356, %f3357;
	mul.f32 	%f3359, %f56, %f1020;
	fma.rn.f32 	%f3360, %f55, %f1021, %f3359;
	ld.shared.f32 	%f3361, [_ZZ18dft2d_kernel_tiledPKfP6float2iiE4tile+1000];
	fma.rn.f32 	%f3446, %f3358, %f3361, %f3446;
	fma.rn.f32 	%f3447, %f3360, %f3361, %f3447;
	mul.f32 	%f3362, %f9, %f1020;
	mul.f32 	%f3363, %f8, %f1021;
	sub.f32 	%f1024, %f3362, %f3363;
	mul.f32 	%f3364, %f8, %f1020;
	fma.rn.f32 	%f1025, %f9, %f1021, %f3364;
	add.s32 	%r411, %r430, 11;
	setp.ge.s32 	%p294, %r411, %r80;
	@%p294 bra 	$L__BB0_309;
	mul.f32 	%f3365, %f55, %f1024;
	mul.f32 	%f3366, %f56, %f1025;
	sub.f32 	%f3367, %f3365, %f3366;
	mul.f32 	%f3368, %f56, %f1024;
	fma.rn.f32 	%f3369, %f55, %f1025, %f3368;
	ld.shared.f32 	%f3370, [_ZZ18dft2d_kernel_tiledPKfP6float2iiE4tile+1004];
	fma.rn.f32 	%f3446, %f3367, %f3370, %f3446;
	fma.rn.f32 	%f3447, %f3369, %f3370, %f3447;
	mul.f32 	%f3371, %f9, %f1024;
	mul.f32 	%f3372, %f8, %f1025;
	sub.f32 	%f1028, %f3371, %f3372;
	mul.f32 	%f3373, %f8, %f1024;
	fma.rn.f32 	%f1029, %f9, %f1025, %f3373;
	add.s32 	%r412, %r430, 12;
	setp.ge.s32 	%p295, %r412, %r80;
	@%p295 bra 	$L__BB0_309;
	mul.f32 	%f3374, %f55, %f1028;
	mul.f32 	%f3375, %f56, %f1029;
	sub.f32 	%f3376, %f3374, %f3375;
	mul.f32 	%f3377, %f56, %f1028;
	fma.rn.f32 	%f3378, %f55, %f1029, %f3377;
	ld.shared.f32 	%f3379, [_ZZ18dft2d_kernel_tiledPKfP6float2iiE4tile+1008];
	fma.rn.f32 	%f3446, %f3376, %f3379, %f3446;
	fma.rn.f32 	%f3447, %f3378, %f3379, %f3447;
	mul.f32 	%f3380, %f9, %f1028;
	mul.f32 	%f3381, %f8, %f1029;
	sub.f32 	%f1032, %f3380, %f3381;
	mul.f32 	%f3382, %f8, %f1028;
	fma.rn.f32 	%f1033, %f9, %f1029, %f3382;
	add.s32 	%r413, %r430, 13;
	setp.ge.s32 	%p296, %r413, %r80;
	@%p296 bra 	$L__BB0_309;
	mul.f32 	%f3383, %f55, %f1032;
	mul.f32 	%f3384, %f56, %f1033;
	sub.f32 	%f3385, %f3383, %f3384;
	mul.f32 	%f3386, %f56, %f1032;
	fma.rn.f32 	%f3387, %f55, %f1033, %f3386;
	ld.shared.f32 	%f3388, [_ZZ18dft2d_kernel_tiledPKfP6float2iiE4tile+1012];
	fma.rn.f32 	%f3446, %f3385, %f3388, %f3446;
	fma.rn.f32 	%f3447, %f3387, %f3388, %f3447;
	mul.f32 	%f3389, %f9, %f1032;
	mul.f32 	%f3390, %f8, %f1033;
	sub.f32 	%f1036, %f3389, %f3390;
	mul.f32 	%f3391, %f8, %f1032;
	fma.rn.f32 	%f1037, %f9, %f1033, %f3391;
	add.s32 	%r414, %r430, 14;
	setp.ge.s32 	%p297, %r414, %r80;
	@%p297 bra 	$L__BB0_309;
	mul.f32 	%f3392, %f55, %f1036;
	mul.f32 	%f3393, %f56, %f1037;
	sub.f32 	%f3394, %f3392, %f3393;
	mul.f32 	%f3395, %f56, %f1036;
	fma.rn.f32 	%f3396, %f55, %f1037, %f3395;
	ld.shared.f32 	%f3397, [_ZZ18dft2d_kernel_tiledPKfP6float2iiE4tile+1016];
	fma.rn.f32 	%f3446, %f3394, %f3397, %f3446;
	fma.rn.f32 	%f3447, %f3396, %f3397, %f3447;
	mul.f32 	%f3398, %f9, %f1036;
	mul.f32 	%f3399, %f8, %f1037;
	sub.f32 	%f1040, %f3398, %f3399;
	mul.f32 	%f3400, %f8, %f1036;
	fma.rn.f32 	%f1041, %f9, %f1037, %f3400;
	add.s32 	%r415, %r430, 15;
	setp.ge.s32 	%p298, %r415, %r80;
	@%p298 bra 	$L__BB0_309;
	mul.f32 	%f3401, %f55, %f1040;
	mul.f32 	%f3402, %f56, %f1041;
	sub.f32 	%f3403, %f3401, %f3402;
	mul.f32 	%f3404, %f56, %f1040;
	fma.rn.f32 	%f3405, %f55, %f1041, %f3404;
	ld.shared.f32 	%f3406, [_ZZ18dft2d_kernel_tiledPKfP6float2iiE4tile+1020];
	fma.rn.f32 	%f1042, %f3403, %f3406, %f3446;
	fma.rn.f32 	%f1043, %f3405, %f3406, %f3447;
	mov.f32 	%f3446, %f1042;
	mov.f32 	%f3447, %f1043;
$L__BB0_309:
	bar.sync 	0;
	add.s32 	%r430, %r430, 16;
	setp.lt.s32 	%p299, %r430, %r80;
	@%p299 bra 	$L__BB0_28;
$L__BB0_310:
	mov.f32 	%f3409, %f3447;
	mov.f32 	%f3410, %f3446;
	add.s32 	%r425, %r425, 16;
	setp.lt.s32 	%p300, %r425, %r82;
	@%p300 bra 	$L__BB0_18;
	mad.lo.s32 	%r416, %r80, %r87, %r2;
	cvta.to.global.u64 	%rd72, %rd27;
	mul.wide.s32 	%rd73, %r416, 8;
	add.s64 	%rd74, %rd72, %rd73;
	st.global.v2.f32 	[%rd74], {%f3410, %f3409};
$L__BB0_312:
	ret;

}


// ===== COMPILED SASS (sm_100) =====

	.target	sm_100

	.elftype	@"ET_EXEC"


//--------------------- .note.nv.tkinfo           --------------------------
	.section	.note.nv.tkinfo,"",@"SHT_NOTE"
	.sectionflags	@"SHF_NOTE_NV_TKINFO"
	.tkinfo
        /*0018*/ 	.word	0x00000002
        /*0030*/ 	.string	""
        /*0030*/ 	.string	"ptxas"
        /*0030*/ 	.string	"Cuda compilation tools, release 13.0, V13.0.88"
        /*0030*/ 	.string	"Build cuda_13.0.r13.0/compiler.36424714_0"
        /*0030*/ 	.string	"-arch sm_100 -m 64 "



//--------------------- .note.nv.cuinfo           --------------------------
	.section	.note.nv.cuinfo,"",@"SHT_NOTE"
	.sectionflags	@"SHF_NOTE_NV_CUINFO"
        /*0018*/ 	.short	0x0002
        /*001a*/ 	.short	0x0064
        /*001c*/ 	.short	0x0082
	.zero		2


//--------------------- .nv.info                  --------------------------
	.section	.nv.info,"",@"SHT_CUDA_INFO"
	.align	4


	//----- nvinfo : EIATTR_REGCOUNT
	.align		4
        /*0000*/ 	.byte	0x04, 0x2f
        /*0002*/ 	.short	(.L_2 - .L_1)
	.align		4
.L_1:
        /*0004*/ 	.word	index@(_Z18dft2d_kernel_tiledPKfP6float2ii)
        /*0008*/ 	.word	0x00000040


	//----- nvinfo : EIATTR_FRAME_SIZE
	.align		4
.L_2:
        /*000c*/ 	.byte	0x04, 0x11
        /*000e*/ 	.short	(.L_4 - .L_3)
	.align		4
.L_3:
        /*0010*/ 	.word	index@($__internal_0_$__cuda_sm20_div_rn_f64_full)
        /*0014*/ 	.word	0x00000020


	//----- nvinfo : EIATTR_FRAME_SIZE
	.align		4
.L_4:
        /*0018*/ 	.byte	0x04, 0x11
        /*001a*/ 	.short	(.L_6 - .L_5)
	.align		4
.L_5:
        /*001c*/ 	.word	index@(_Z18dft2d_kernel_tiledPKfP6float2ii)
        /*0020*/ 	.word	0x00000020


	//----- nvinfo : EIATTR_MIN_STACK_SIZE
	.align		4
.L_6:
        /*0024*/ 	.byte	0x04, 0x12
        /*0026*/ 	.short	(.L_8 - .L_7)
	.align		4
.L_7:
        /*0028*/ 	.word	index@(_Z18dft2d_kernel_tiledPKfP6float2ii)
        /*002c*/ 	.word	0x00000020
.L_8:


//--------------------- .nv.compat                --------------------------
	.section	.nv.compat,"",@"SHT_CUDA_COMPAT_INFO"
	.align	4
        /*0000*/ 	.byte	0x02, 0x09, 0x00, 0x00, 0x02, 0x02, 0x01, 0x00, 0x02, 0x05, 0x05, 0x00, 0x03, 0x07, 0x01, 0x01
        /*0010*/ 	.byte	0x02, 0x03, 0x00, 0x00, 0x02, 0x06, 0x01, 0x00, 0x04, 0x0b, 0x08, 0x00, 0x01, 0x00, 0x00, 0x00
        /*0020*/ 	.byte	0x00, 0x00, 0x00, 0x00


//--------------------- .nv.info._Z18dft2d_kernel_tiledPKfP6float2ii --------------------------
	.section	.nv.info._Z18dft2d_kernel_tiledPKfP6float2ii,"",@"SHT_CUDA_INFO"
	.sectionflags	@""
	.align	4


	//----- nvinfo : EIATTR_CUDA_API_VERSION
	.align		4
        /*0000*/ 	.byte	0x04, 0x37
        /*0002*/ 	.short	(.L_10 - .L_9)
.L_9:
        /*0004*/ 	.word	0x00000082


	//----- nvinfo : EIATTR_KPARAM_INFO
	.align		4
.L_10:
        /*0008*/ 	.byte	0x04, 0x17
        /*000a*/ 	.short	(.L_12 - .L_11)
.L_11:
        /*000c*/ 	.word	0x00000000
        /*0010*/ 	.short	0x0003
        /*0012*/ 	.short	0x0014
        /*0014*/ 	.byte	0x00, 0xf0, 0x11, 0x00


	//----- nvinfo : EIATTR_KPARAM_INFO
	.align		4
.L_12:
        /*0018*/ 	.byte	0x04, 0x17
        /*001a*/ 	.short	(.L_14 - .L_13)
.L_13:
        /*001c*/ 	.word	0x00000000
        /*0020*/ 	.short	0x0002
        /*0022*/ 	.short	0x0010
        /*0024*/ 	.byte	0x00, 0xf0, 0x11, 0x00


	//----- nvinfo : EIATTR_KPARAM_INFO
	.align		4
.L_14:
        /*0028*/ 	.byte	0x04, 0x17
        /*002a*/ 	.short	(.L_16 - .L_15)
.L_15:
        /*002c*/ 	.word	0x00000000
        /*0030*/ 	.short	0x0001
        /*0032*/ 	.short	0x0008
        /*0034*/ 	.byte	0x00, 0xf5, 0x21, 0x00


	//----- nvinfo : EIATTR_KPARAM_INFO
	.align		4
.L_16:
        /*0038*/ 	.byte	0x04, 0x17
        /*003a*/ 	.short	(.L_18 - .L_17)
.L_17:
        /*003c*/ 	.word	0x00000000
        /*0040*/ 	.short	0x0000
        /*0042*/ 	.short	0x0000
        /*0044*/ 	.byte	0x00, 0xf5, 0x21, 0x00


	//----- nvinfo : EIATTR_SPARSE_MMA_MASK
	.align		4
.L_18:
        /*0048*/ 	.byte	0x03, 0x50
        /*004a*/ 	.short	0x0000


	//----- nvinfo : EIATTR_MAXREG_COUNT
	.align		4
        /*004c*/ 	.byte	0x03, 0x1b
        /*004e*/ 	.short	0x00ff


	//----- nvinfo : EIATTR_NUM_BARRIERS
	.align		4
        /*0050*/ 	.byte	0x02, 0x4c
        /*0052*/ 	.byte	0x01
	.zero		1


	//----- nvinfo : EIATTR_MERCURY_ISA_VERSION
	.align		4
        /*0054*/ 	.byte	0x03, 0x5f
        /*0056*/ 	.short	0x0101


	//----- nvinfo : EIATTR_VRC_CTA_INIT_COUNT
	.align		4
        /*0058*/ 	.byte	0x02, 0x4a
	.zero		1
	.zero		1


	//----- nvinfo : EIATTR_EXIT_INSTR_OFFSETS
	.align		4
        /*005c*/ 	.byte	0x04, 0x1c
        /*005e*/ 	.short	(.L_20 - .L_19)


	//   ....[0]....
.L_19:
        /*0060*/ 	.word	0x000000d0


	//   ....[1]....
        /*0064*/ 	.word	0x0000e9e0


	//----- nvinfo : EIATTR_CRS_STACK_SIZE
	.align		4
.L_20:
        /*0068*/ 	.byte	0x04, 0x1e
        /*006a*/ 	.short	(.L_22 - .L_21)
.L_21:
        /*006c*/ 	.word	0x00000000


	//----- nvinfo : EIATTR_CBANK_PARAM_SIZE
	.align		4
.L_22:
        /*0070*/ 	.byte	0x03, 0x19
        /*0072*/ 	.short	0x0018


	//----- nvinfo : EIATTR_PARAM_CBANK
	.align		4
        /*0074*/ 	.byte	0x04, 0x0a
        /*0076*/ 	.short	(.L_24 - .L_23)
	.align		4
.L_23:
        /*0078*/ 	.word	index@(.nv.constant0._Z18dft2d_kernel_tiledPKfP6float2ii)
        /*007c*/ 	.short	0x0380
        /*007e*/ 	.short	0x0018


	//----- nvinfo : EIATTR_SW_WAR
	.align		4
.L_24:
        /*0080*/ 	.byte	0x04, 0x36
        /*0082*/ 	.short	(.L_26 - .L_25)
.L_25:
        /*0084*/ 	.word	0x00000008
.L_26:


//--------------------- .nv.callgraph             --------------------------
	.section	.nv.callgraph,"",@"SHT_CUDA_CALLGRAPH"
	.align	4
	.sectionentsize	8
	.align		4
        /*0000*/ 	.word	0x00000000
	.align		4
        /*0004*/ 	.word	0xffffffff
	.align		4
        /*0008*/ 	.word	0x00000000
	.align		4
        /*000c*/ 	.word	0xfffffffe
	.align		4
        /*0010*/ 	.word	0x00000000
	.align		4
        /*0014*/ 	.word	0xfffffffd
	.align		4
        /*0018*/ 	.word	0x00000000
	.align		4
        /*001c*/ 	.word	0xfffffffc


//--------------------- .nv.constant4             --------------------------
	.section	.nv.constant4,"a",@progbits
	.align	8
	.align		8
.nv.constant4:
        /*0000*/ 	.dword	__cudart_i2opi_f


//--------------------- .text._Z18dft2d_kernel_tiledPKfP6float2ii --------------------------
	.section	.text._Z18dft2d_kernel_tiledPKfP6float2ii,"ax",@progbits
	.align	128
        .global         _Z18dft2d_kernel_tiledPKfP6float2ii
        .type           _Z18dft2d_kernel_tiledPKfP6float2ii,@function
        .size           _Z18dft2d_kernel_tiledPKfP6float2ii,(.L_x_41 - _Z18dft2d_kernel_tiledPKfP6float2ii)
        .other          _Z18dft2d_kernel_tiledPKfP6float2ii,@"STO_CUDA_ENTRY STV_DEFAULT"
_Z18dft2d_kernel_tiledPKfP6float2ii:
.text._Z18dft2d_kernel_tiledPKfP6float2ii:
[----:B------:R-:W0:Y:S01]  /*0000*/  LDC R1, c[0x0][0x37c] ;  /* 0x0000df00ff017b82 */ /* 0x000e220000000800 */
[----:B------:R-:W1:Y:S07]  /*0010*/  S2R R39, SR_TID.Y ;  /* 0x0000000000277919 */ /* 0x000e6e0000002200 */
[----:B------:R-:W2:Y:S01]  /*0020*/  LDC R43, c[0x0][0x360] ;  /* 0x0000d800ff2b7b82 */ /* 0x000ea20000000800 */
[----:B------:R-:W3:Y:S01]  /*0030*/  LDCU.64 UR6, c[0x0][0x390] ;  /* 0x00007200ff0677ac */ /* 0x000ee20008000a00 */
[----:B0-----:R-:W-:Y:S01]  /*0040*/  IADD3 R1, PT, PT, R1, -0x20, RZ ;  /* 0xffffffe001017810 */ /* 0x001fe20007ffe0ff */
[----:B------:R-:W2:Y:S05]  /*0050*/  S2R R40, SR_TID.X ;  /* 0x0000000000287919 */ /* 0x000eaa0000002100 */
[----:B------:R-:W1:Y:S08]  /*0060*/  S2UR UR5, SR_CTAID.Y ;  /* 0x00000000000579c3 */ /* 0x000e700000002600 */
[----:B------:R-:W1:Y:S08]  /*0070*/  LDC R42, c[0x0][0x364] ;  /* 0x0000d900ff2a7b82 */ /* 0x000e700000000800 */
[----:B------:R-:W2:Y:S01]  /*0080*/  S2UR UR4, SR_CTAID.X ;  /* 0x00000000000479c3 */ /* 0x000ea20000002500 */
[----:B-1----:R-:W-:-:S05]  /*0090*/  IMAD R42, R42, UR5, R39 ;  /* 0x000000052a2a7c24 */ /* 0x002fca000f8e0227 */
[----:B---3--:R-:W-:Y:S01]  /*00a0*/  ISETP.GE.AND P0, PT, R42, UR7, PT ;  /* 0x000000072a007c0c */ /* 0x008fe2000bf06270 */
[----:B--2---:R-:W-:-:S05]  /*00b0*/  IMAD R43, R43, UR4, R40 ;  /* 0x000000042b2b7c24 */ /* 0x004fca000f8e0228 */
[----:B------:R-:W-:-:S13]  /*00c0*/  ISETP.GE.OR P0, PT, R43, UR6, P0 ;  /* 0x000000062b007c0c */ /* 0x000fda0008706670 */
[----:B------:R-:W-:Y:S05]  /*00d0*/  @P0 EXIT ;  /* 0x000000000000094d */ /* 0x000fea0003800000 */
[----:B------:R-:W0:Y:S01]  /*00e0*/  I2F.F64 R6, UR6 ;  /* 0x0000000600067d12 */ /* 0x000e220008201c00 */
[----:B------:R-:W-:Y:S01]  /*00f0*/  HFMA2 R4, -RZ, RZ, 0, 5.9604644775390625e-08 ;  /* 0x00000001ff047431 */ /* 0x000fe200000001ff */
[----:B------:R-:W-:Y:S01]  /*0100*/  I2FP.F32.S32 R0, R43 ;  /* 0x0000002b00007245 */ /* 0x000fe20000201400 */
[----:B------:R-:W-:Y:S01]  /*0110*/  UMOV UR4, 0x54442d18 ;  /* 0x54442d1800047882 */ /* 0x000fe20000000000 */
[----:B------:R-:W-:Y:S01]  /*0120*/  UMOV UR5, 0x401921fb ;  /* 0x401921fb00057882 */ /* 0x000fe20000000000 */
[----:B------:R-:W1:Y:S01]  /*0130*/  LDCU.64 UR8, c[0x0][0x358] ;  /* 0x00006b00ff0877ac */ /* 0x000e620008000a00 */
[----:B------:R-:W-:Y:S02]  /*0140*/  BSSY.RECONVERGENT B0, `(.L_x_0) ;  /* 0x0000018000007945 */ /* 0x000fe40003800200 */
[----:B0-----:R-:W0:Y:S02]  /*0150*/  MUFU.RCP64H R5, R7 ;  /* 0x0000000700057308 */ /* 0x001e240000001800 */
[----:B0-----:R-:W-:-:S08]  /*0160*/  DFMA R2, -R6, R4, 1 ;  /* 0x3ff000000602742b */ /* 0x001fd00000000104 */
[----:B------:R-:W-:Y:S02]  /*0170*/  DFMA R8, R2, R2, R2 ;  /* 0x000000020208722b */ /* 0x000fe40000000002 */
[----:B------:R-:W0:Y:S06]  /*0180*/  F2F.F64.F32 R2, R0 ;  /* 0x0000000000027310 */ /* 0x000e2c0000201800 */
[----:B------:R-:W-:-:S08]  /*0190*/  DFMA R8, R4, R8, R4 ;  /* 0x000000080408722b */ /* 0x000fd00000000004 */
[----:B------:R-:W-:Y:S02]  /*01a0*/  DFMA R10, -R6, R8, 1 ;  /* 0x3ff00000060a742b */ /* 0x000fe40000000108 */
[----:B0-----:R-:W-:-:S06]  /*01b0*/  DMUL R4, R2, -UR4 ;  /* 0x8000000402047c28 */ /* 0x001fcc0008000000 */
[----:B------:R-:W-:-:S04]  /*01c0*/  DFMA R10, R8, R10, R8 ;  /* 0x0000000a080a722b */ /* 0x000fc80000000008 */
[----:B------:R-:W-:-:S04]  /*01d0*/  FSETP.GEU.AND P1, PT, |R5|, 6.5827683646048100446e-37, PT ;  /* 0x036000000500780b */ /* 0x000fc80003f2e200 */
[----:B------:R-:W-:-:S08]  /*01e0*/  DMUL R2, R4, R10 ;  /* 0x0000000a04027228 */ /* 0x000fd00000000000 */
[----:B------:R-:W-:-:S08]  /*01f0*/  DFMA R8, -R6, R2, R4 ;  /* 0x000000020608722b */ /* 0x000fd00000000104 */
[----:B------:R-:W-:-:S10]  /*0200*/  DFMA R2, R10, R8, R2 ;  /* 0x000000080a02722b */ /* 0x000fd40000000002 */
[----:B------:R-:W-:-:S05]  /*0210*/  FFMA R8, RZ, R7, R3 ;  /* 0x00000007ff087223 */ /* 0x000fca0000000003 */
[----:B------:R-:W-:-:S13]  /*0220*/  FSETP.GT.AND P0, PT, |R8|, 1.469367938527859385e-39, PT ;  /* 0x001000000800780b */ /* 0x000fda0003f04200 */
[----:B-1----:R-:W-:Y:S05]  /*0230*/  @P0 BRA P1, `(.L_x_1) ;  /* 0x0000000000200947 */ /* 0x002fea0000800000 */
[----:B------:R-:W-:Y:S02]  /*0240*/  MOV R10, R4 ;  /* 0x00000004000a7202 */ /* 0x000fe40000000f00 */
[----:B------:R-:W-:Y:S02]  /*0250*/  MOV R11, R5 ;  /* 0x00000005000b7202 */ /* 0x000fe40000000f00 */
[----:B------:R-:W-:Y:S02]  /*0260*/  MOV R2, R6 ;  /* 0x0000000600027202 */ /* 0x000fe40000000f00 */
[----:B------:R-:W-:Y:S02]  /*0270*/  MOV R3, R7 ;  /* 0x0000000700037202 */ /* 0x000fe40000000f00 */
[----:B------:R-:W-:-:S07]  /*0280*/  MOV R0, 0x2a0 ;  /* 0x000002a000007802 */ /* 0x000fce0000000f00 */
[----:B------:R-:W-:Y:S05]  /*0290*/  CALL.REL.NOINC `($__internal_0_$__cuda_sm20_div_rn_f64_full) ;  /* 0x000000e400d47944 */ /* 0x000fea0003c00000 */
[----:B------:R-:W-:Y:S02]  /*02a0*/  MOV R2, R4 ;  /* 0x0000000400027202 */ /* 0x000fe40000000f00 */
[----:B------:R-:W-:-:S07]  /*02b0*/  MOV R3, R5 ;  /* 0x0000000500037202 */ /* 0x000fce0000000f00 */
.L_x_1:
[----:B------:R-:W-:Y:S05]  /*02c0*/  BSYNC.RECONVERGENT B0 ;  /* 0x0000000000007941 */ /* 0x000fea0003800200 */
.L_x_0:
[----:B------:R-:W0:Y:S01]  /*02d0*/  LDCU UR4, c[0x0][0x394] ;  /* 0x00007280ff0477ac */ /* 0x000e220008000800 */
[----:B------:R-:W-:Y:S01]  /*02e0*/  HFMA2 R6, -RZ, RZ, 0, 5.9604644775390625e-08 ;  /* 0x00000001ff067431 */ /* 0x000fe200000001ff */
[----:B------:R-:W-:Y:S01]  /*02f0*/  I2FP.F32.U32 R0, R42 ;  /* 0x0000002a00007245 */ /* 0x000fe20000201000 */
[----:B------:R-:W-:Y:S01]  /*0300*/  F2F.F32.F64 R38, R2 ;  /* 0x0000000200267310 */ /* 0x000fe20000301000 */
[----:B------:R-:W-:Y:S01]  /*0310*/  UMOV UR5, 0x401921fb ;  /* 0x401921fb00057882 */ /* 0x000fe20000000000 */
[----:B------:R-:W-:Y:S06]  /*0320*/  BSSY.RECONVERGENT B0, `(.L_x_2) ;  /* 0x0000018000007945 */ /* 0x000fec0003800200 */
[----:B0-----:R-:W0:Y:S01]  /*0330*/  I2F.F64.U32 R8, UR4 ;  /* 0x0000000400087d12 */ /* 0x001e220008201800 */
[----:B------:R-:W-:-:S07]  /*0340*/  UMOV UR4, 0x54442d18 ;  /* 0x54442d1800047882 */ /* 0x000fce0000000000 */
        /* <DEDUP_REMOVED lines=14> */
[----:B------:R-:W-:Y:S05]  /*0430*/  @P0 BRA P1, `(.L_x_3) ;  /* 0x0000000000180947 */ /* 0x000fea0000800000 */
[----:B------:R-:W-:Y:S02]  /*0440*/  MOV R10, R6 ;  /* 0x00000006000a7202 */ /* 0x000fe40000000f00 */
[----:B------:R-:W-:Y:S02]  /*0450*/  MOV R11, R7 ;  /* 0x00000007000b7202 */ /* 0x000fe40000000f00 */
[----:B------:R-:W-:Y:S02]  /*0460*/  MOV R2, R8 ;  /* 0x0000000800027202 */ /* 0x000fe40000000f00 */
[----:B------:R-:W-:Y:S02]  /*0470*/  MOV R3, R9 ;  /* 0x0000000900037202 */ /* 0x000fe40000000f00 */
[----:B------:R-:W-:-:S07]  /*0480*/  MOV R0, 0x4a0 ;  /* 0x000004a000007802 */ /* 0x000fce0000000f00 */
[----:B------:R-:W-:Y:S05]  /*0490*/  CALL.REL.NOINC `($__internal_0_$__cuda_sm20_div_rn_f64_full) ;  /* 0x000000e400547944 */ /* 0x000fea0003c00000 */
.L_x_3:
[----:B------:R-:W-:Y:S05]  /*04a0*/  BSYNC.RECONVERGENT B0 ;  /* 0x0000000000007941 */ /* 0x000fea0003800200 */
.L_x_2:
[C---:B------:R-:W-:Y:S01]  /*04b0*/  FMUL R2, R38.reuse, 0.63661974668502807617 ;  /* 0x3f22f98326027820 */ /* 0x040fe20000400000 */
[----:B------:R-:W-:Y:S01]  /*04c0*/  FSETP.GE.AND P0, PT, |R38|, 105615, PT ;  /* 0x47ce47802600780b */ /* 0x000fe20003f06200 */
[----:B------:R0:W1:Y:S01]  /*04d0*/  F2F.F32.F64 R37, R4 ;  /* 0x0000000400257310 */ /* 0x0000620000301000 */
[----:B------:R-:W-:Y:S07]  /*04e0*/  BSSY.RECONVERGENT B0, `(.L_x_4) ;  /* 0x000003e000007945 */ /* 0x000fee0003800200 */
[----:B------:R-:W2:Y:S02]  /*04f0*/  F2I.NTZ R8, R2 ;  /* 0x0000000200087305 */ /* 0x000ea40000203100 */
[----:B--2---:R-:W-:-:S05]  /*0500*/  I2FP.F32.S32 R3, R8 ;  /* 0x0000000800037245 */ /* 0x004fca0000201400 */
[----:B------:R-:W-:-:S04]  /*0510*/  FFMA R0, R3, -1.5707962512969970703, R38 ;  /* 0xbfc90fda03007823 */ /* 0x000fc80000000026 */
[----:B------:R-:W-:-:S04]  /*0520*/  FFMA R0, R3, -7.5497894158615963534e-08, R0 ;  /* 0xb3a2216803007823 */ /* 0x000fc80000000000 */
[----:B------:R-:W-:Y:S01]  /*0530*/  FFMA R0, R3, -5.3903029534742383927e-15, R0 ;  /* 0xa7c234c503007823 */ /* 0x000fe20000000000 */
[----:B01----:R-:W-:Y:S06]  /*0540*/  @!P0 BRA `(.L_x_5) ;  /* 0x0000000000dc8947 */ /* 0x003fec0003800000 */
[----:B------:R-:W-:-:S13]  /*0550*/  FSETP.NEU.AND P0, PT, |R38|, +INF , PT ;  /* 0x7f8000002600780b */ /* 0x000fda0003f0d200 */
[----:B------:R-:W-:Y:S01]  /*0560*/  @!P0 FMUL R0, RZ, R38 ;  /* 0x00000026ff008220 */ /* 0x000fe20000400000 */
[----:B------:R-:W-:Y:S01]  /*0570*/  @!P0 MOV R8, RZ ;  /* 0x000000ff00088202 */ /* 0x000fe20000000f00 */
[----:B------:R-:W-:Y:S06]  /*0580*/  @!P0 BRA `(.L_x_5) ;  /* 0x0000000000cc8947 */ /* 0x000fec0003800000 */
[----:B------:R-:W-:Y:S01]  /*0590*/  SHF.L.U32 R2, R38, 0x8, RZ ;  /* 0x0000000826027819 */ /* 0x000fe200000006ff */
[----:B------:R-:W-:Y:S01]  /*05a0*/  HFMA2 R4, -RZ, RZ, 0, 0 ;  /* 0x00000000ff047431 */ /* 0x000fe200000001ff */
[----:B------:R-:W-:Y:S01]  /*05b0*/  MOV R0, R1 ;  /* 0x0000000100007202 */ /* 0x000fe20000000f00 */
[----:B------:R-:W0:Y:S01]  /*05c0*/  LDCU.64 UR6, c[0x4][URZ] ;  /* 0x01000000ff0677ac */ /* 0x000e220008000a00 */
[----:B------:R-:W-:Y:S01]  /*05d0*/  LOP3.LUT R9, R2, 0x80000000, RZ, 0xfc, !PT ;  /* 0x8000000002097812 */ /* 0x000fe200078efcff */
[----:B------:R-:W-:Y:S01]  /*05e0*/  UMOV UR5, URZ ;  /* 0x000000ff00057c82 */ /* 0x000fe20008000000 */
[----:B------:R-:W-:-:S05]  /*05f0*/  UMOV UR4, URZ ;  /* 0x000000ff00047c82 */ /* 0x000fca0008000000 */
.L_x_6:
[----:B0-----:R-:W-:Y:S02]  /*0600*/  MOV R6, UR6 ;  /* 0x0000000600067c02 */ /* 0x001fe40008000f00 */
[----:B------:R-:W-:-:S05]  /*0610*/  MOV R7, UR7 ;  /* 0x0000000700077c02 */ /* 0x000fca0008000f00 */
[----:B------:R-:W2:Y:S01]  /*0620*/  LDG.E.CONSTANT R2, desc[UR8][R6.64] ;  /* 0x0000000806027981 */ /* 0x000ea2000c1e9900 */
[----:B------:R-:W-:Y:S02]  /*0630*/  UIADD3 UR6, UP0, UPT, UR6, 0x4, URZ ;  /* 0x0000000406067890 */ /* 0x000fe4000ff1e0ff */
[----:B------:R-:W-:Y:S02]  /*0640*/  UIADD3 UR4, UPT, UPT, UR4, 0x1, URZ ;  /* 0x0000000104047890 */ /* 0x000fe4000fffe0ff */
[----:B------:R-:W-:Y:S02]  /*0650*/  UIADD3.X UR7, UPT, UPT, URZ, UR7, URZ, UP0, !UPT ;  /* 0x00000007ff077290 */ /* 0x000fe400087fe4ff */
[----:B------:R-:W-:Y:S01]  /*0660*/  UISETP.NE.AND UP0, UPT, UR4, 0x6, UPT ;  /* 0x000000060400788c */ /* 0x000fe2000bf05270 */
[----:B--2---:R-:W-:-:S03]  /*0670*/  IMAD.WIDE.U32 R2, R2, R9, RZ ;  /* 0x0000000902027225 */ /* 0x004fc600078e00ff */
[----:B------:R-:W-:-:S04]  /*0680*/  IADD3 R5, P0, PT, R2, R4, RZ ;  /* 0x0000000402057210 */ /* 0x000fc80007f1e0ff */
[----:B------:R-:W-:Y:S01]  /*0690*/  IADD3.X R4, PT, PT, R3, UR5, RZ, P0, !PT ;  /* 0x0000000503047c10 */ /* 0x000fe200087fe4ff */
[----:B------:R0:W-:Y:S02]  /*06a0*/  STL [R0], R5 ;  /* 0x0000000500007387 */ /* 0x0001e40000100800 */
[----:B0-----:R-:W-:Y:S01]  /*06b0*/  IADD3 R0, PT, PT, R0, 0x4, RZ ;  /* 0x0000000400007810 */ /* 0x001fe20007ffe0ff */
[----:B------:R-:W-:Y:S06]  /*06c0*/  BRA.U UP0, `(.L_x_6) ;  /* 0xfffffffd00cc7547 */ /* 0x000fec000b83ffff */
[----:B------:R-:W-:Y:S01]  /*06d0*/  SHF.R.U32.HI R5, RZ, 0x17, R38 ;  /* 0x00000017ff057819 */ /* 0x000fe20000011626 */
[----:B------:R0:W-:Y:S03]  /*06e0*/  STL [R1+0x18], R4 ;  /* 0x0000180401007387 */ /* 0x0001e60000100800 */
[C---:B------:R-:W-:Y:S02]  /*06f0*/  LOP3.LUT R0, R5.reuse, 0xe0, RZ, 0xc0, !PT ;  /* 0x000000e005007812 */ /* 0x040fe400078ec0ff */
[----:B------:R-:W-:Y:S02]  /*0700*/  LOP3.LUT P0, RZ, R5, 0x1f, RZ, 0xc0, !PT ;  /* 0x0000001f05ff7812 */ /* 0x000fe4000780c0ff */
[----:B------:R-:W-:-:S04]  /*0710*/  IADD3 R0, PT, PT, R0, -0x80, RZ ;  /* 0xffffff8000007810 */ /* 0x000fc80007ffe0ff */
[----:B------:R-:W-:-:S05]  /*0720*/  SHF.R.U32.HI R0, RZ, 0x5, R0 ;  /* 0x00000005ff007819 */ /* 0x000fca0000011600 */
[----:B------:R-:W-:-:S05]  /*0730*/  IMAD R8, R0, -0x4, R1 ;  /* 0xfffffffc00087824 */ /* 0x000fca00078e0201 */
[----:B------:R-:W2:Y:S04]  /*0740*/  LDL R0, [R8+0x18] ;  /* 0x0000180008007983 */ /* 0x000ea80000100800 */
[----:B------:R-:W2:Y:S04]  /*0750*/  LDL R3, [R8+0x14] ;  /* 0x0000140008037983 */ /* 0x000ea80000100800 */
[----:B------:R-:W3:Y:S01]  /*0760*/  @P0 LDL R2, [R8+0x10] ;  /* 0x0000100008020983 */ /* 0x000ee20000100800 */
[----:B------:R-:W-:Y:S01]  /*0770*/  LOP3.LUT R5, R5, 0x1f, RZ, 0xc0, !PT ;  /* 0x0000001f05057812 */ /* 0x000fe200078ec0ff */
[----:B------:R-:W-:Y:S01]  /*0780*/  UMOV UR4, 0x54442d19 ;  /* 0x54442d1900047882 */ /* 0x000fe20000000000 */
[----:B------:R-:W-:-:S02]  /*0790*/  UMOV UR5, 0x3bf921fb ;  /* 0x3bf921fb00057882 */ /* 0x000fc40000000000 */
[-C--:B--2---:R-:W-:Y:S02]  /*07a0*/  @P0 SHF.L.W.U32.HI R0, R3, R5.reuse, R0 ;  /* 0x0000000503000219 */ /* 0x084fe40000010e00 */
[----:B---3--:R-:W-:Y:S02]  /*07b0*/  @P0 SHF.L.W.U32.HI R3, R2, R5, R3 ;  /* 0x0000000502030219 */ /* 0x008fe40000010e03 */
[----:B------:R-:W-:Y:S02]  /*07c0*/  ISETP.GE.AND P0, PT, R38, RZ, PT ;  /* 0x000000ff2600720c */ /* 0x000fe40003f06270 */
[C---:B------:R-:W-:Y:S02]  /*07d0*/  SHF.L.W.U32.HI R5, R3.reuse, 0x2, R0 ;  /* 0x0000000203057819 */ /* 0x040fe40000010e00 */
[----:B------:R-:W-:Y:S02]  /*07e0*/  SHF.L.U32 R3, R3, 0x2, RZ ;  /* 0x0000000203037819 */ /* 0x000fe400000006ff */
[----:B------:R-:W-:-:S02]  /*07f0*/  SHF.R.S32.HI R2, RZ, 0x1f, R5 ;  /* 0x0000001fff027819 */ /* 0x000fc40000011405 */
[----:B------:R-:W-:Y:S02]  /*0800*/  SHF.R.U32.HI R0, RZ, 0x1e, R0 ;  /* 0x0000001eff007819 */ /* 0x000fe40000011600 */
[C---:B------:R-:W-:Y:S02]  /*0810*/  LOP3.LUT R6, R2.reuse, R3, RZ, 0x3c, !PT ;  /* 0x0000000302067212 */ /* 0x040fe400078e3cff */
[----:B------:R-:W-:Y:S02]  /*0820*/  LOP3.LUT R7, R2, R5, RZ, 0x3c, !PT ;  /* 0x0000000502077212 */ /* 0x000fe400078e3cff */
[C---:B------:R-:W-:Y:S02]  /*0830*/  LEA.HI R8, R5.reuse, R0, RZ, 0x1 ;  /* 0x0000000005087211 */ /* 0x040fe400078f08ff */
[----:B0-----:R-:W-:Y:S02]  /*0840*/  LOP3.LUT R4, R5, R38, RZ, 0x3c, !PT ;  /* 0x0000002605047212 */ /* 0x001fe400078e3cff */
[----:B------:R-:W0:Y:S01]  /*0850*/  I2F.F64.S64 R6, R6 ;  /* 0x0000000600067312 */ /* 0x000e220000301c00 */
[----:B------:R-:W-:-:S02]  /*0860*/  IADD3 R0, PT, PT, -R8, RZ, RZ ;  /* 0x000000ff08007210 */ /* 0x000fc40007ffe1ff */
[----:B------:R-:W-:Y:S02]  /*0870*/  ISETP.GE.AND P1, PT, R4, RZ, PT ;  /* 0x000000ff0400720c */ /* 0x000fe40003f26270 */
[----:B------:R-:W-:Y:S01]  /*0880*/  @!P0 MOV R8, R0 ;  /* 0x0000000000088202 */ /* 0x000fe20000000f00 */
[----:B0-----:R-:W-:-:S10]  /*0890*/  DMUL R2, R6, UR4 ;  /* 0x0000000406027c28 */ /* 0x001fd40008000000 */
[----:B------:R-:W0:Y:S02]  /*08a0*/  F2F.F32.F64 R2, R2 ;  /* 0x0000000200027310 */ /* 0x000e240000301000 */
[----:B0-----:R-:W-:-:S07]  /*08b0*/  FSEL R0, -R2, R2, !P1 ;  /* 0x0000000202007208 */ /* 0x001fce0004800100 */
.L_x_5:
[----:B------:R-:W-:Y:S05]  /*08c0*/  BSYNC.RECONVERGENT B0 ;  /* 0x0000000000007941 */ /* 0x000fea0003800200 */
.L_x_4:
[C---:B------:R-:W-:Y:S01]  /*08d0*/  FMUL R4, R37.reuse, 0.63661974668502807617 ;  /* 0x3f22f98325047820 */ /* 0x040fe20000400000 */
[----:B------:R-:W-:Y:S01]  /*08e0*/  HFMA2 R7, -RZ, RZ, 0.66259765625, 2.662109375 ;  /* 0x394d4153ff077431 */ /* 0x000fe200000001ff */
[----:B------:R-:W-:Y:S01]  /*08f0*/  MOV R5, 0x37cbac00 ;  /* 0x37cbac0000057802 */ /* 0x000fe20000000f00 */
[-C--:B------:R-:W-:Y:S01]  /*0900*/  FMUL R2, R0, R0.reuse ;  /* 0x0000000000027220 */ /* 0x080fe20000400000 */
[----:B------:R-:W-:Y:S01]  /*0910*/  FSETP.GE.AND P3, PT, |R37|, 105615, PT ;  /* 0x47ce47802500780b */ /* 0x000fe20003f66200 */
[----:B------:R-:W-:Y:S01]  /*0920*/  BSSY.RECONVERGENT B0, `(.L_x_7) ;  /* 0x000004b000007945 */ /* 0x000fe20003800200 */
[----:B------:R-:W0:Y:S01]  /*0930*/  F2I.NTZ R4, R4 ;  /* 0x0000000400047305 */ /* 0x000e220000203100 */
[C---:B------:R-:W-:Y:S01]  /*0940*/  FFMA R3, R2.reuse, R5, -0.0013887860113754868507 ;  /* 0xbab607ed02037423 */ /* 0x040fe20000000005 */
[----:B------:R-:W-:Y:S01]  /*0950*/  FFMA R9, R2, R0, RZ ;  /* 0x0000000002097223 */ /* 0x000fe200000000ff */
[----:B------:R-:W-:Y:S01]  /*0960*/  LOP3.LUT R10, R8, 0x1, RZ, 0xc0, !PT ;  /* 0x00000001080a7812 */ /* 0x000fe200078ec0ff */
[C---:B------:R-:W-:Y:S01]  /*0970*/  FFMA R11, R2.reuse, -R7, 0.0083327032625675201416 ;  /* 0x3c0885e4020b7423 */ /* 0x040fe20000000807 */
[----:B------:R-:W-:Y:S01]  /*0980*/  FFMA R3, R2, R3, 0.041666727513074874878 ;  /* 0x3d2aaabb02037423 */ /* 0x000fe20000000003 */
[----:B------:R-:W-:-:S02]  /*0990*/  LOP3.LUT P1, RZ, R8, 0x2, RZ, 0xc0, !PT ;  /* 0x0000000208ff7812 */ /* 0x000fc4000782c0ff */
[C---:B------:R-:W-:Y:S01]  /*09a0*/  FFMA R11, R2.reuse, R11, -0.16666662693023681641 ;  /* 0xbe2aaaa8020b7423 */ /* 0x040fe2000000000b */
[----:B------:R-:W-:Y:S01]  /*09b0*/  FFMA R3, R2, R3, -0.4999999701976776123 ;  /* 0xbeffffff02037423 */ /* 0x000fe20000000003 */
[----:B------:R-:W-:Y:S02]  /*09c0*/  ISETP.NE.U32.AND P0, PT, R10, 0x1, PT ;  /* 0x000000010a00780c */ /* 0x000fe40003f05070 */
[----:B------:R-:W-:Y:S01]  /*09d0*/  FFMA R0, R9, R11, R0 ;  /* 0x0000000b09007223 */ /* 0x000fe20000000000 */
[----:B------:R-:W-:Y:S01]  /*09e0*/  FFMA R3, R2, R3, 1 ;  /* 0x3f80000002037423 */ /* 0x000fe20000000003 */
[----:B0-----:R-:W-:Y:S02]  /*09f0*/  I2FP.F32.S32 R6, R4 ;  /* 0x0000000400067245 */ /* 0x001fe40000201400 */
[----:B------:R-:W-:Y:S02]  /*0a00*/  IADD3 R8, PT, PT, R8, 0x1, RZ ;  /* 0x0000000108087810 */ /* 0x000fe40007ffe0ff */
[----:B------:R-:W-:Y:S01]  /*0a10*/  FSEL R36, R3, R0, !P0 ;  /* 0x0000000003247208 */ /* 0x000fe20004000000 */
[----:B------:R-:W-:Y:S01]  /*0a20*/  FFMA R9, R6, -1.5707962512969970703, R37 ;  /* 0xbfc90fda06097823 */ /* 0x000fe20000000025 */
[----:B------:R-:W-:-:S02]  /*0a30*/  LOP3.LUT P2, RZ, R8, 0x2, RZ, 0xc0, !PT ;  /* 0x0000000208ff7812 */ /* 0x000fc4000784c0ff */
[----:B------:R-:W-:Y:S01]  /*0a40*/  FSEL R3, R0, R3, !P0 ;  /* 0x0000000300037208 */ /* 0x000fe20004000000 */
[----:B------:R-:W-:Y:S01]  /*0a50*/  FFMA R9, R6, -7.5497894158615963534e-08, R9 ;  /* 0xb3a2216806097823 */ /* 0x000fe20000000009 */
[----:B------:R-:W-:Y:S02]  /*0a60*/  FSEL R36, R36, -R36, !P1 ;  /* 0x8000002424247208 */ /* 0x000fe40004800000 */
[----:B------:R-:W-:Y:S01]  /*0a70*/  FSEL R34, R3, -R3, !P2 ;  /* 0x8000000303227208 */ /* 0x000fe20005000000 */
[----:B------:R-:W-:Y:S01]  /*0a80*/  FFMA R0, R6, -5.3903029534742383927e-15, R9 ;  /* 0xa7c234c506007823 */ /* 0x000fe20000000009 */
[----:B------:R-:W-:Y:S06]  /*0a90*/  @!P3 BRA `(.L_x_8) ;  /* 0x0000000000ccb947 */ /* 0x000fec0003800000 */
[----:B------:R-:W-:-:S13]  /*0aa0*/  FSETP.NEU.AND P0, PT, |R37|, +INF , PT ;  /* 0x7f8000002500780b */ /* 0x000fda0003f0d200 */
[----:B------:R-:W-:Y:S01]  /*0ab0*/  @!P0 FMUL R0, RZ, R37 ;  /* 0x00000025ff008220 */ /* 0x000fe20000400000 */
[----:B------:R-:W-:Y:S01]  /*0ac0*/  @!P0 MOV R4, RZ ;  /* 0x000000ff00048202 */ /* 0x000fe20000000f00 */
[----:B------:R-:W-:Y:S06]  /*0ad0*/  @!P0 BRA `(.L_x_8) ;  /* 0x0000000000bc8947 */ /* 0x000fec0003800000 */
[----:B------:R-:W0:Y:S01]  /*0ae0*/  LDC.64 R10, c[0x4][RZ] ;  /* 0x01000000ff0a7b82 */ /* 0x000e220000000a00 */
[----:B------:R-:W-:Y:S01]  /*0af0*/  SHF.L.U32 R0, R37, 0x8, RZ ;  /* 0x0000000825007819 */ /* 0x000fe200000006ff */
[----:B------:R-:W-:Y:S01]  /*0b00*/  HFMA2 R6, -RZ, RZ, 0, 0 ;  /* 0x00000000ff067431 */ /* 0x000fe200000001ff */
[----:B------:R-:W-:Y:S01]  /*0b10*/  MOV R4, RZ ;  /* 0x000000ff00047202 */ /* 0x000fe20000000f00 */
[----:B------:R-:W-:Y:S01]  /*0b20*/  UMOV UR4, URZ ;  /* 0x000000ff00047c82 */ /* 0x000fe20008000000 */
[----:B------:R-:W-:-:S07]  /*0b30*/  LOP3.LUT R15, R0, 0x80000000, RZ, 0xfc, !PT ;  /* 0x80000000000f7812 */ /* 0x000fce00078efcff */
.L_x_9:
[----:B0-----:R-:W-:-:S06]  /*0b40*/  IMAD.WIDE.U32 R2, R4, 0x4, R10 ;  /* 0x0000000404027825 */ /* 0x001fcc00078e000a */
[----:B------:R-:W2:Y:S01]  /*0b50*/  LDG.E.CONSTANT R2, desc[UR8][R2.64] ;  /* 0x0000000802027981 */ /* 0x000ea2000c1e9900 */
[C---:B-1----:R-:W-:Y:S02]  /*0b60*/  LEA R0, R4.reuse, R1, 0x2 ;  /* 0x0000000104007211 */ /* 0x042fe400078e10ff */
[----:B------:R-:W-:-:S04]  /*0b70*/  IADD3 R4, PT, PT, R4, 0x1, RZ ;  /* 0x0000000104047810 */ /* 0x000fc80007ffe0ff */
[----:B------:R-:W-:Y:S01]  /*0b80*/  ISETP.NE.AND P0, PT, R4, 0x6, PT ;  /* 0x000000060400780c */ /* 0x000fe20003f05270 */
[----:B--2---:R-:W-:-:S03]  /*0b90*/  IMAD.WIDE.U32 R8, R2, R15, RZ ;  /* 0x0000000f02087225 */ /* 0x004fc600078e00ff */
[----:B------:R-:W-:-:S04]  /*0ba0*/  IADD3 R13, P1, PT, R8, R6, RZ ;  /* 0x00000006080d7210 */ /* 0x000fc80007f3e0ff */
[----:B------:R-:W-:Y:S01]  /*0bb0*/  IADD3.X R6, PT, PT, R9, UR4, RZ, P1, !PT ;  /* 0x0000000409067c10 */ /* 0x000fe20008ffe4ff */
[----:B------:R1:W-:Y:S04]  /*0bc0*/  STL [R0], R13 ;  /* 0x0000000d00007387 */ /* 0x0003e80000100800 */
[----:B------:R-:W-:Y:S05]  /*0bd0*/  @P0 BRA `(.L_x_9) ;  /* 0xfffffffc00d80947 */ /* 0x000fea000383ffff */
[----:B------:R-:W-:Y:S01]  /*0be0*/  SHF.R.U32.HI R4, RZ, 0x17, R37 ;  /* 0x00000017ff047819 */ /* 0x000fe20000011625 */
[----:B------:R0:W-:Y:S03]  /*0bf0*/  STL [R1+0x18], R6 ;  /* 0x0000180601007387 */ /* 0x0001e60000100800 */
[C---:B-1----:R-:W-:Y:S02]  /*0c00*/  LOP3.LUT R0, R4.reuse, 0xe0, RZ, 0xc0, !PT ;  /* 0x000000e004007812 */ /* 0x042fe400078ec0ff */
        /* <DEDUP_REMOVED lines=15> */
[----:B------:R-:W-:-:S04]  /*0d00*/  SHF.R.S32.HI R4, RZ, 0x1f, R2 ;  /* 0x0000001fff047819 */ /* 0x000fc80000011402 */
[C---:B------:R-:W-:Y:S02]  /*0d10*/  LOP3.LUT R8, R4.reuse, R3, RZ, 0x3c, !PT ;  /* 0x0000000304087212 */ /* 0x040fe400078e3cff */
[----:B------:R-:W-:Y:S02]  /*0d20*/  LOP3.LUT R9, R4, R2, RZ, 0x3c, !PT ;  /* 0x0000000204097212 */ /* 0x000fe400078e3cff */
[----:B------:R-:W-:Y:S02]  /*0d30*/  SHF.R.U32.HI R3, RZ, 0x1e, R0 ;  /* 0x0000001eff037819 */ /* 0x000fe40000011600 */
[C---:B------:R-:W-:Y:S02]  /*0d40*/  LOP3.LUT R0, R2.reuse, R37, RZ, 0x3c, !PT ;  /* 0x0000002502007212 */ /* 0x040fe400078e3cff */
[----:B------:R-:W1:Y:S01]  /*0d50*/  I2F.F64.S64 R8, R8 ;  /* 0x0000000800087312 */ /* 0x000e620000301c00 */
[----:B------:R-:W-:Y:S02]  /*0d60*/  LEA.HI R4, R2, R3, RZ, 0x1 ;  /* 0x0000000302047211 */ /* 0x000fe400078f08ff */
[----:B------:R-:W-:-:S02]  /*0d70*/  ISETP.GE.AND P1, PT, R0, RZ, PT ;  /* 0x000000ff0000720c */ /* 0x000fc40003f26270 */
[----:B------:R-:W-:-:S04]  /*0d80*/  IADD3 R0, PT, PT, -R4, RZ, RZ ;  /* 0x000000ff04007210 */ /* 0x000fc80007ffe1ff */
[----:B------:R-:W-:Y:S01]  /*0d90*/  @!P0 MOV R4, R0 ;  /* 0x0000000000048202 */ /* 0x000fe20000000f00 */
[----:B-1----:R-:W-:-:S10]  /*0da0*/  DMUL R10, R8, UR4 ;  /* 0x00000004080a7c28 */ /* 0x002fd40008000000 */
[----:B------:R-:W1:Y:S02]  /*0db0*/  F2F.F32.F64 R10, R10 ;  /* 0x0000000a000a7310 */ /* 0x000e640000301000 */
[----:B01----:R-:W-:-:S07]  /*0dc0*/  FSEL R0, -R10, R10, !P1 ;  /* 0x0000000a0a007208 */ /* 0x003fce0004800100 */
.L_x_8:
[----:B------:R-:W-:Y:S05]  /*0dd0*/  BSYNC.RECONVERGENT B0 ;  /* 0x0000000000007941 */ /* 0x000fea0003800200 */
.L_x_7:
[----:B------:R-:W0:Y:S01]  /*0de0*/  S2UR UR5, SR_CgaCtaId ;  /* 0x00000000000579c3 */ /* 0x000e220000008800 */
[-C--:B------:R-:W-:Y:S01]  /*0df0*/  FMUL R2, R0, R0.reuse ;  /* 0x0000000000027220 */ /* 0x080fe20000400000 */
[----:B------:R-:W-:Y:S01]  /*0e00*/  UMOV UR4, 0x400 ;  /* 0x0000040000047882 */ /* 0x000fe20000000000 */
[----:B------:R-:W-:Y:S02]  /*0e10*/  IADD3 R6, PT, PT, R4, 0x1, RZ ;  /* 0x0000000104067810 */ /* 0x000fe40007ffe0ff */
[----:B------:R-:W-:Y:S01]  /*0e20*/  CS2R R16, SRZ ;  /* 0x0000000000107805 */ /* 0x000fe2000001ff00 */
[C---:B------:R-:W-:Y:S01]  /*0e30*/  FFMA R7, R2.reuse, -R7, 0.0083327032625675201416 ;  /* 0x3c0885e402077423 */ /* 0x040fe20000000807 */
[C---:B------:R-:W-:Y:S01]  /*0e40*/  FFMA R5, R2.reuse, R5, -0.0013887860113754868507 ;  /* 0xbab607ed02057423 */ /* 0x040fe20000000005 */
[----:B------:R-:W-:Y:S01]  /*0e50*/  FFMA R3, R2, R0, RZ ;  /* 0x0000000002037223 */ /* 0x000fe200000000ff */
[----:B------:R-:W-:Y:S01]  /*0e60*/  LOP3.LUT P1, RZ, R4, 0x2, RZ, 0xc0, !PT ;  /* 0x0000000204ff7812 */ /* 0x000fe2000782c0ff */
[C---:B------:R-:W-:Y:S01]  /*0e70*/  FFMA R7, R2.reuse, R7, -0.16666662693023681641 ;  /* 0xbe2aaaa802077423 */ /* 0x040fe20000000007 */
[----:B------:R-:W-:Y:S01]  /*0e80*/  FFMA R5, R2, R5, 0.041666727513074874878 ;  /* 0x3d2aaabb02057423 */ /* 0x000fe20000000005 */
[----:B------:R-:W-:-:S02]  /*0e90*/  LOP3.LUT P2, RZ, R6, 0x2, RZ, 0xc0, !PT ;  /* 0x0000000206ff7812 */ /* 0x000fc4000784c0ff */
[----:B------:R-:W-:Y:S01]  /*0ea0*/  FFMA R0, R3, R7, R0 ;  /* 0x0000000703007223 */ /* 0x000fe20000000000 */
[----:B------:R-:W-:Y:S01]  /*0eb0*/  FFMA R5, R2, R5, -0.4999999701976776123 ;  /* 0xbeffffff02057423 */ /* 0x000fe20000000005 */
[----:B------:R-:W-:-:S03]  /*0ec0*/  LOP3.LUT R3, R4, 0x1, RZ, 0xc0, !PT ;  /* 0x0000000104037812 */ /* 0x000fc600078ec0ff */
[----:B------:R-:W-:Y:S01]  /*0ed0*/  FFMA R5, R2, R5, 1 ;  /* 0x3f80000002057423 */ /* 0x000fe20000000005 */
[----:B------:R-:W-:-:S04]  /*0ee0*/  ISETP.NE.U32.AND P0, PT, R3, 0x1, PT ;  /* 0x000000010300780c */ /* 0x000fc80003f05070 */
[----:B------:R-:W-:Y:S01]  /*0ef0*/  FSEL R35, R5, R0, !P0 ;  /* 0x0000000005237208 */ /* 0x000fe20004000000 */
[----:B0-----:R-:W-:Y:S01]  /*0f00*/  ULEA UR4, UR5, UR4, 0x18 ;  /* 0x0000000405047291 */ /* 0x001fe2000f8ec0ff */
[----:B------:R-:W-:Y:S02]  /*0f10*/  FSEL R0, R0, R5, !P0 ;  /* 0x0000000500007208 */ /* 0x000fe40004000000 */
[----:B------:R-:W-:Y:S02]  /*0f20*/  FSEL R35, R35, -R35, !P1 ;  /* 0x8000002323237208 */ /* 0x000fe40004800000 */
[----:B------:R-:W-:Y:S02]  /*0f30*/  FSEL R33, R0, -R0, !P2 ;  /* 0x8000000000217208 */ /* 0x000fe40005000000 */
[----:B------:R-:W-:Y:S01]  /*0f40*/  LEA R41, R39, UR4, 0x6 ;  /* 0x0000000427297c11 */ /* 0x000fe2000f8e30ff */
[----:B------:R-:W-:-:S03]  /*0f50*/  UMOV UR4, URZ ;  /* 0x000000ff00047c82 */ /* 0x000fc60008000000 */
[----:B------:R-:W-:-:S07]  /*0f60*/  LEA R41, R40, R41, 0x2 ;  /* 0x0000002928297211 */ /* 0x000fce00078e10ff */
.L_x_34:
[----:B------:R-:W-:Y:S01]  /*0f70*/  I2FP.F32.U32 R0, UR4 ;  /* 0x0000000400007c45 */ /* 0x000fe20008201000 */
[----:B------:R-:W-:Y:S04]  /*0f80*/  BSSY.RECONVERGENT B0, `(.L_x_10) ;  /* 0x0000041000007945 */ /* 0x000fe80003800200 */
[----:B------:R-:W-:-:S04]  /*0f90*/  FMUL R11, R37, R0 ;  /* 0x00000000250b7220 */ /* 0x000fc80000400000 */
[C---:B------:R-:W-:Y:S01]  /*0fa0*/  FMUL R2, R11.reuse, 0.63661974668502807617 ;  /* 0x3f22f9830b027820 */ /* 0x040fe20000400000 */
[----:B------:R-:W-:-:S05]  /*0fb0*/  FSETP.GE.AND P0, PT, |R11|, 105615, PT ;  /* 0x47ce47800b00780b */ /* 0x000fca0003f06200 */
[----:B------:R-:W0:Y:S02]  /*0fc0*/  F2I.NTZ R2, R2 ;  /* 0x0000000200027305 */ /* 0x000e240000203100 */
[----:B0-----:R-:W-:-:S05]  /*0fd0*/  I2FP.F32.S32 R0, R2 ;  /* 0x0000000200007245 */ /* 0x001fca0000201400 */
[----:B------:R-:W-:-:S04]  /*0fe0*/  FFMA R3, R0, -1.5707962512969970703, R11 ;  /* 0xbfc90fda00037823 */ /* 0x000fc8000000000b */
[----:B------:R-:W-:-:S04]  /*0ff0*/  FFMA R3, R0, -7.5497894158615963534e-08, R3 ;  /* 0xb3a2216800037823 */ /* 0x000fc80000000003 */
[----:B------:R-:W-:Y:S01]  /*1000*/  FFMA R0, R0, -5.3903029534742383927e-15, R3 ;  /* 0xa7c234c500007823 */ /* 0x000fe20000000003 */
[----:B------:R-:W-:Y:S06]  /*1010*/  @!P0 BRA `(.L_x_11) ;  /* 0x0000000000dc8947 */ /* 0x000fec0003800000 */
        /* <DEDUP_REMOVED lines=11> */
.L_x_12:
        /* <DEDUP_REMOVED lines=44> */
.L_x_11:
[----:B------:R-:W-:Y:S05]  /*1390*/  BSYNC.RECONVERGENT B0 ;  /* 0x0000000000007941 */ /* 0x000fea0003800200 */
.L_x_10:
[----:B------:R-:W-:Y:S01]  /*13a0*/  HFMA2 R4, -RZ, RZ, 0.487060546875, -0.0625 ;  /* 0x37cbac00ff047431 */ /* 0x000fe200000001ff */
[----:B------:R-:W0:Y:S01]  /*13b0*/  LDCU UR14, c[0x0][0x390] ;  /* 0x00007200ff0e77ac */ /* 0x000e220008000800 */
[-C--:B------:R-:W-:Y:S01]  /*13c0*/  FMUL R3, R0, R0.reuse ;  /* 0x0000000000037220 */ /* 0x080fe20000400000 */
[----:B------:R-:W-:Y:S02]  /*13d0*/  MOV R6, 0x394d4153 ;  /* 0x394d415300067802 */ /* 0x000fe40000000f00 */
[C---:B------:R-:W-:Y:S01]  /*13e0*/  LOP3.LUT R7, R2.reuse, 0x1, RZ, 0xc0, !PT ;  /* 0x0000000102077812 */ /* 0x040fe200078ec0ff */
[C---:B------:R-:W-:Y:S01]  /*13f0*/  FFMA R5, R3.reuse, R0, RZ ;  /* 0x0000000003057223 */ /* 0x040fe200000000ff */
[----:B------:R-:W-:Y:S01]  /*1400*/  LOP3.LUT P1, RZ, R2, 0x2, RZ, 0xc0, !PT ;  /* 0x0000000202ff7812 */ /* 0x000fe2000782c0ff */
[----:B------:R-:W-:Y:S01]  /*1410*/  FFMA R6, R3, -R6, 0.0083327032625675201416 ;  /* 0x3c0885e403067423 */ /* 0x000fe20000000806 */
[----:B------:R-:W-:Y:S01]  /*1420*/  ISETP.NE.U32.AND P0, PT, R7, 0x1, PT ;  /* 0x000000010700780c */ /* 0x000fe20003f05070 */
[C---:B------:R-:W-:Y:S01]  /*1430*/  FFMA R4, R3.reuse, R4, -0.0013887860113754868507 ;  /* 0xbab607ed03047423 */ /* 0x040fe20000000004 */
[----:B------:R-:W-:Y:S01]  /*1440*/  MOV R45, R16 ;  /* 0x00000010002d7202 */ /* 0x000fe20000000f00 */
[C---:B------:R-:W-:Y:S01]  /*1450*/  FFMA R6, R3.reuse, R6, -0.16666662693023681641 ;  /* 0xbe2aaaa803067423 */ /* 0x040fe20000000006 */
[----:B------:R-:W-:Y:S01]  /*1460*/  MOV R44, R17 ;  /* 0x00000011002c7202 */ /* 0x000fe20000000f00 */
[----:B------:R-:W-:-:S02]  /*1470*/  FFMA R4, R3, R4, 0.041666727513074874878 ;  /* 0x3d2aaabb03047423 */ /* 0x000fc40000000004 */
[----:B------:R-:W-:Y:S01]  /*1480*/  FFMA R5, R5, R6, R0 ;  /* 0x0000000605057223 */ /* 0x000fe20000000000 */
[----:B------:R-:W-:Y:S01]  /*1490*/  IADD3 R0, PT, PT, R2, 0x1, RZ ;  /* 0x0000000102007810 */ /* 0x000fe20007ffe0ff */
[C---:B------:R-:W-:Y:S01]  /*14a0*/  FFMA R4, R3.reuse, R4, -0.4999999701976776123 ;  /* 0xbeffffff03047423 */ /* 0x040fe20000000004 */
[----:B0-----:R-:W-:Y:S02]  /*14b0*/  UISETP.GE.AND UP0, UPT, UR14, 0x1, UPT ;  /* 0x000000010e00788c */ /* 0x001fe4000bf06270 */
[----:B------:R-:W-:Y:S01]  /*14c0*/  LOP3.LUT P2, RZ, R0, 0x2, RZ, 0xc0, !PT ;  /* 0x0000000200ff7812 */ /* 0x000fe2000784c0ff */
[----:B------:R-:W-:-:S05]  /*14d0*/  FFMA R4, R3, R4, 1 ;  /* 0x3f80000003047423 */ /* 0x000fca0000000004 */
[----:B------:R-:W-:Y:S02]  /*14e0*/  FSEL R32, R4, R5, !P0 ;  /* 0x0000000504207208 */ /* 0x000fe40004000000 */
[----:B------:R-:W-:Y:S02]  /*14f0*/  FSEL R4, R5, R4, !P0 ;  /* 0x0000000405047208 */ /* 0x000fe40004000000 */
[----:B------:R-:W-:Y:S02]  /*1500*/  FSEL R32, R32, -R32, !P1 ;  /* 0x8000002020207208 */ /* 0x000fe40004800000 */
[----:B------:R-:W-:Y:S01]  /*1510*/  FSEL R31, R4, -R4, !P2 ;  /* 0x80000004041f7208 */ /* 0x000fe20005000000 */
[----:B------:R-:W-:Y:S06]  /*1520*/  BRA.U !UP0, `(.L_x_13) ;  /* 0x000000d508047547 */ /* 0x000fec000b800000 */
[CC--:B------:R-:W-:Y:S01]  /*1530*/  FMUL R30, R35.reuse, R32.reuse ;  /* 0x00000020231e7220 */ /* 0x0c0fe20000400000 */
[----:B------:R-:W-:Y:S01]  /*1540*/  FMUL R29, R35, R31 ;  /* 0x0000001f231d7220 */ /* 0x000fe20000400000 */
[----:B------:R-:W0:Y:S01]  /*1550*/  LDCU UR19, c[0x0][0x394] ;  /* 0x00007280ff1377ac */ /* 0x000e220008000800 */
[----:B------:R-:W-:Y:S01]  /*1560*/  MOV R44, R17 ;  /* 0x00000011002c7202 */ /* 0x000fe20000000f00 */
[C---:B------:R-:W-:Y:S01]  /*1570*/  FFMA R30, R33.reuse, R31, -R30 ;  /* 0x0000001f211e7223 */ /* 0x040fe2000000081e */
[----:B------:R-:W-:Y:S01]  /*1580*/  FFMA R29, R33, R32, R29 ;  /* 0x00000020211d7223 */ /* 0x000fe2000000001d */
[----:B------:R-:W-:Y:S01]  /*1590*/  UIADD3 UR5, UPT, UPT, UR4, 0x1, URZ ;  /* 0x0000000104057890 */ /* 0x000fe2000fffe0ff */
[----:B------:R-:W-:Y:S01]  /*15a0*/  MOV R45, R16 ;  /* 0x00000010002d7202 */ /* 0x000fe20000000f00 */
[C---:B------:R-:W-:Y:S01]  /*15b0*/  FMUL R0, R35.reuse, R30 ;  /* 0x0000001e23007220 */ /* 0x040fe20000400000 */
[----:B------:R-:W-:Y:S01]  /*15c0*/  FMUL R3, R35, R29 ;  /* 0x0000001d23037220 */ /* 0x000fe20000400000 */
[----:B------:R-:W-:-:S02]  /*15d0*/  UIADD3 UR6, UPT, UPT, UR4, 0x4, URZ ;  /* 0x0000000404067890 */ /* 0x000fc4000fffe0ff */
[----:B------:R-:W-:Y:S01]  /*15e0*/  IADD3 R49, PT, PT, R39, UR4, RZ ;  /* 0x0000000427317c10 */ /* 0x000fe2000fffe0ff */
[C---:B------:R-:W-:Y:S01]  /*15f0*/  FFMA R27, R33.reuse, R29, R0 ;  /* 0x0000001d211b7223 */ /* 0x040fe20000000000 */
[----:B------:R-:W-:Y:S01]  /*1600*/  FFMA R28, R33, R30, -R3 ;  /* 0x0000001e211c7223 */ /* 0x000fe20000000803 */
[----:B------:R-:W-:Y:S01]  /*1610*/  UIADD3 UR11, UPT, UPT, UR4, 0x5, URZ ;  /* 0x00000005040b7890 */ /* 0x000fe2000fffe0ff */
[----:B------:R-:W-:Y:S01]  /*1620*/  MOV R51, RZ ;  /* 0x000000ff00337202 */ /* 0x000fe20000000f00 */
[CC--:B------:R-:W-:Y:S01]  /*1630*/  FMUL R3, R35.reuse, R27.reuse ;  /* 0x0000001b23037220 */ /* 0x0c0fe20000400000 */
[-C--:B------:R-:W-:Y:S01]  /*1640*/  FMUL R0, R35, R28.reuse ;  /* 0x0000001c23007220 */ /* 0x080fe20000400000 */
[----:B------:R-:W-:Y:S02]  /*1650*/  UIADD3 UR12, UPT, UPT, UR4, 0x6, URZ ;  /* 0x00000006040c7890 */ /* 0x000fe4000fffe0ff */
[C---:B------:R-:W-:Y:S01]  /*1660*/  FFMA R26, R33.reuse, R28, -R3 ;  /* 0x0000001c211a7223 */ /* 0x040fe20000000803 */
[----:B------:R-:W-:Y:S01]  /*1670*/  FFMA R25, R33, R27, R0 ;  /* 0x0000001b21197223 */ /* 0x000fe20000000000 */
[----:B0-----:R-:W-:-:S02]  /*1680*/  UISETP.GE.AND UP0, UPT, UR5, UR19, UPT ;  /* 0x000000130500728c */ /* 0x001fc4000bf06270 */
[CC--:B------:R-:W-:Y:S01]  /*1690*/  FMUL R0, R35.reuse, R26.reuse ;  /* 0x0000001a23007220 */ /* 0x0c0fe20000400000 */
[-C--:B------:R-:W-:Y:S01]  /*16a0*/  FMUL R3, R35, R25.reuse ;  /* 0x0000001923037220 */ /* 0x080fe20000400000 */
[----:B------:R-:W-:Y:S02]  /*16b0*/  UP2UR UR7, UPR, URZ, 0x1 ;  /* 0x00000001ff077883 */ /* 0x000fe40008000000 */
[C---:B------:R-:W-:Y:S01]  /*16c0*/  FFMA R23, R33.reuse, R25, R0 ;  /* 0x0000001921177223 */ /* 0x040fe20000000000 */
[----:B------:R-:W-:Y:S01]  /*16d0*/  FFMA R24, R33, R26, -R3 ;  /* 0x0000001a21187223 */ /* 0x000fe20000000803 */
[----:B------:R-:W-:Y:S02]  /*16e0*/  UISETP.GE.AND UP0, UPT, UR6, UR19, UPT ;  /* 0x000000130600728c */ /* 0x000fe4000bf06270 */
[C---:B------:R-:W-:Y:S01]  /*16f0*/  FMUL R3, R35.reuse, R23 ;  /* 0x0000001723037220 */ /* 0x040fe20000400000 */
[----:B------:R-:W-:Y:S01]  /*1700*/  FMUL R0, R35, R24 ;  /* 0x0000001823007220 */ /* 0x000fe20000400000 */
[----:B------:R-:W-:-:S02]  /*1710*/  UP2UR UR10, UPR, URZ, 0x1 ;  /* 0x00000001ff0a7883 */ /* 0x000fc40008000000 */
[C---:B------:R-:W-:Y:S01]  /*1720*/  FFMA R22, R33.reuse, R24, -R3 ;  /* 0x0000001821167223 */ /* 0x040fe20000000803 */
[----:B------:R-:W-:Y:S01]  /*1730*/  FFMA R21, R33, R23, R0 ;  /* 0x0000001721157223 */ /* 0x000fe20000000000 */
[----:B------:R-:W-:Y:S02]  /*1740*/  UISETP.GE.AND UP0, UPT, UR11, UR19, UPT ;  /* 0x000000130b00728c */ /* 0x000fe4000bf06270 */
[CC--:B------:R-:W-:Y:S01]  /*1750*/  FMUL R0, R35.reuse, R22.reuse ;  /* 0x0000001623007220 */ /* 0x0c0fe20000400000 */
[-C--:B------:R-:W-:Y:S01]  /*1760*/  FMUL R3, R35, R21.reuse ;  /* 0x0000001523037220 */ /* 0x080fe20000400000 */
[----:B------:R-:W-:Y:S02]  /*1770*/  UP2UR UR11, UPR, URZ, 0x1 ;  /* 0x00000001ff0b7883 */ /* 0x000fe40008000000 */
[C---:B------:R-:W-:Y:S01]  /*1780*/  FFMA R15, R33.reuse, R21, R0 ;  /* 0x00000015210f7223 */ /* 0x040fe20000000000 */
[----:B------:R-:W-:Y:S01]  /*1790*/  FFMA R20, R33, R22, -R3 ;  /* 0x0000001621147223 */ /* 0x000fe20000000803 */
[----:B------:R-:W-:-:S02]  /*17a0*/  UISETP.GE.AND UP0, UPT, UR12, UR19, UPT ;  /* 0x000000130c00728c */ /* 0x000fc4000bf06270 */
[CC--:B------:R-:W-:Y:S01]  /*17b0*/  FMUL R14, R35.reuse, R15.reuse ;  /* 0x0000000f230e7220 */ /* 0x0c0fe20000400000 */
[-C--:B------:R-:W-:Y:S01]  /*17c0*/  FMUL R0, R35, R20.reuse ;  /* 0x0000001423007220 */ /* 0x080fe20000400000 */
[----:B------:R-:W-:Y:S02]  /*17d0*/  UIADD3 UR13, UPT, UPT, UR4, 0x7, URZ ;  /* 0x00000007040d7890 */ /* 0x000fe4000fffe0ff */
[C---:B------:R-:W-:Y:S01]  /*17e0*/  FFMA R14, R33.reuse, R20, -R14 ;  /* 0x00000014210e7223 */ /* 0x040fe2000000080e */
[----:B------:R-:W-:Y:S01]  /*17f0*/  FFMA R13, R33, R15, R0 ;  /* 0x0000000f210d7223 */ /* 0x000fe20000000000 */
[----:B------:R-:W-:Y:S02]  /*1800*/  UIADD3 UR14, UPT, UPT, UR4, 0x8, URZ ;  /* 0x00000008040e7890 */ /* 0x000fe4000fffe0ff */
[C---:B------:R-:W-:Y:S01]  /*1810*/  FMUL R12, R35.reuse, R14 ;  /* 0x0000000e230c7220 */ /* 0x040fe20000400000 */
[----:B------:R-:W-:Y:S01]  /*1820*/  FMUL R11, R35, R13 ;  /* 0x0000000d230b7220 */ /* 0x000fe20000400000 */
[----:B------:R-:W-:-:S02]  /*1830*/  UIADD3 UR15, UPT, UPT, UR4, 0x9, URZ ;  /* 0x00000009040f7890 */ /* 0x000fc4000fffe0ff */
[C---:B------:R-:W-:Y:S01]  /*1840*/  FFMA R12, R33.reuse, R13, R12 ;  /* 0x0000000d210c7223 */ /* 0x040fe2000000000c */
[----:B------:R-:W-:Y:S01]  /*1850*/  FFMA R11, R33, R14, -R11 ;  /* 0x0000000e210b7223 */ /* 0x000fe2000000080b */
[----:B------:R-:W-:Y:S02]  /*1860*/  UIADD3 UR16, UPT, UPT, UR4, 0xa, URZ ;  /* 0x0000000a04107890 */ /* 0x000fe4000fffe0ff */
[CC--:B------:R-:W-:Y:S01]  /*1870*/  FMUL R10, R35.reuse, R12.reuse ;  /* 0x0000000c230a7220 */ /* 0x0c0fe20000400000 */
[-C--:B------:R-:W-:Y:S01]  /*1880*/  FMUL R9, R35, R11.reuse ;  /* 0x0000000b23097220 */ /* 0x080fe20000400000 */
[----:B------:R-:W-:Y:S02]  /*1890*/  UIADD3 UR17, UPT, UPT, UR4, 0xb, URZ ;  /* 0x0000000b04117890 */ /* 0x000fe4000fffe0ff */
[C---:B------:R-:W-:Y:S01]  /*18a0*/  FFMA R10, R33.reuse, R11, -R10 ;  /* 0x0000000b210a7223 */ /* 0x040fe2000000080a */
[----:B------:R-:W-:Y:S01]  /*18b0*/  FFMA R9, R33, R12, R9 ;  /* 0x0000000c21097223 */ /* 0x000fe20000000009 */
[----:B------:R-:W-:-:S02]  /*18c0*/  UIADD3 UR18, UPT, UPT, UR4, 0xf, URZ ;  /* 0x0000000f04127890 */ /* 0x000fc4000fffe0ff */
        /* <DEDUP_REMOVED lines=8> */
[----:B------:R-:W-:-:S02]  /*1950*/  UISETP.GE.AND UP1, UPT, UR14, UR19, UPT ;  /* 0x000000130e00728c */ /* 0x000fc4000bf26270 */
[C---:B------:R-:W-:Y:S01]  /*1960*/  FFMA R6, R33.reuse, R7, -R6 ;  /* 0x0000000721067223 */ /* 0x040fe20000000806 */
[----:B------:R-:W-:Y:S01]  /*1970*/  FFMA R5, R33, R8, R5 ;  /* 0x0000000821057223 */ /* 0x000fe20000000005 */
[----:B------:R-:W-:Y:S02]  /*1980*/  UISETP.GE.AND UP2, UPT, UR15, UR19, UPT ;  /* 0x000000130f00728c */ /* 0x000fe4000bf46270 */
[CC--:B------:R-:W-:Y:S01]  /*1990*/  FMUL R4, R35.reuse, R6.reuse ;  /* 0x0000000623047220 */ /* 0x0c0fe20000400000 */
[-C--:B------:R-:W-:Y:S01]  /*19a0*/  FMUL R3, R35, R5.reuse ;  /* 0x0000000523037220 */ /* 0x080fe20000400000 */
[----:B------:R-:W-:Y:S02]  /*19b0*/  UISETP.GE.AND UP3, UPT, UR16, UR19, UPT ;  /* 0x000000131000728c */ /* 0x000fe4000bf66270 */
[C---:B------:R-:W-:Y:S01]  /*19c0*/  FFMA R4, R33.reuse, R5, R4 ;  /* 0x0000000521047223 */ /* 0x040fe20000000004 */
[----:B------:R-:W-:Y:S01]  /*19d0*/  FFMA R3, R33, R6, -R3 ;  /* 0x0000000621037223 */ /* 0x000fe20000000803 */
[----:B------:R-:W-:-:S02]  /*19e0*/  UISETP.GE.AND UP4, UPT, UR17, UR19, UPT ;  /* 0x000000131100728c */ /* 0x000fc4000bf86270 */
[CC--:B------:R-:W-:Y:S01]  /*19f0*/  FMUL R2, R35.reuse, R4.reuse ;  /* 0x0000000423027220 */ /* 0x0c0fe20000400000 */
[-C--:B------:R-:W-:Y:S01]  /*1a00*/  FMUL R19, R35, R3.reuse ;  /* 0x0000000323137220 */ /* 0x080fe20000400000 */
[----:B------:R-:W-:Y:S02]  /*1a10*/  UISETP.GE.AND UP5, UPT, UR18, UR19, UPT ;  /* 0x000000131200728c */ /* 0x000fe4000bfa6270 */
[C---:B------:R-:W-:Y:S01]  /*1a20*/  FFMA R2, R33.reuse, R3, -R2 ;  /* 0x0000000321027223 */ /* 0x040fe20000000802 */
[----:B------:R-:W-:-:S03]  /*1a30*/  FFMA R0, R33, R4, R19 ;  /* 0x0000000421007223 */ /* 0x000fc60000000013 */
[C---:B------:R-:W-:Y:S01]  /*1a40*/  FMUL R48, R35.reuse, R2 ;  /* 0x0000000223307220 */ /* 0x040fe20000400000 */
[----:B------:R-:W-:-:S03]  /*1a50*/  FMUL R17, R35, R0 ;  /* 0x0000000023117220 */ /* 0x000fc60000400000 */
[C---:B------:R-:W-:Y:S01]  /*1a60*/  FFMA R48, R33.reuse, R0, R48 ;  /* 0x0000000021307223 */ /* 0x040fe20000000030 */
[----:B------:R-:W-:-:S03]  /*1a70*/  FFMA R50, R33, R2, -R17 ;  /* 0x0000000221327223 */ /* 0x000fc60000000811 */
[C---:B------:R-:W-:Y:S01]  /*1a80*/  FMUL R16, R35.reuse, R48 ;  /* 0x0000003023107220 */ /* 0x040fe20000400000 */
[----:B------:R-:W-:-:S03]  /*1a90*/  FMUL R17, R35, R50 ;  /* 0x0000003223117220 */ /* 0x000fc60000400000 */
[C---:B------:R-:W-:Y:S01]  /*1aa0*/  FFMA R47, R33.reuse, R50, -R16 ;  /* 0x00000032212f7223 */ /* 0x040fe20000000810 */
[----:B------:R-:W-:-:S07]  /*1ab0*/  FFMA R46, R33, R48, R17 ;  /* 0x00000030212e7223 */ /* 0x000fce0000000011 */
.L_x_33:
[----:B------:R-:W0:Y:S01]  /*1ac0*/  LDCU.64 UR14, c[0x0][0x390] ;  /* 0x00007200ff0e77ac */ /* 0x000e220008000a00 */
[----:B------:R-:W-:Y:S02]  /*1ad0*/  IADD3 R18, PT, PT, R40, R51, RZ ;  /* 0x0000003328127210 */ /* 0x000fe40007ffe0ff */
[----:B0-----:R-:W-:-:S04]  /*1ae0*/  ISETP.GE.AND P0, PT, R49, UR15, PT ;  /* 0x0000000f31007c0c */ /* 0x001fc8000bf06270 */
[----:B------:R-:W-:-:S13]  /*1af0*/  ISETP.GE.OR P0, PT, R18, UR14, P0 ;  /* 0x0000000e12007c0c */ /* 0x000fda0008706670 */
[----:B------:R-:W0:Y:S01]  /*1b00*/  @!P0 LDC.64 R16, c[0x0][0x380] ;  /* 0x0000e000ff108b82 */ /* 0x000e220000000a00 */
[----:B------:R-:W-:Y:S02]  /*1b10*/  @!P0 IMAD R19, R49, UR14, R18 ;  /* 0x0000000e31138c24 */ /* 0x000fe4000f8e0212 */
[----:B------:R-:W-:Y:S02]  /*1b20*/  HFMA2 R18, -RZ, RZ, 0, 0 ;  /* 0x00000000ff127431 */ /* 0x000fe400000001ff */
[----:B0-----:R-:W-:-:S05]  /*1b30*/  @!P0 IMAD.WIDE R16, R19, 0x4, R16 ;  /* 0x0000000413108825 */ /* 0x001fca00078e0210 */
[----:B------:R0:W2:Y:S01]  /*1b40*/  @!P0 LDG.E.CONSTANT R18, desc[UR8][R16.64] ;  /* 0x0000000810128981 */ /* 0x0000a2000c1e9900 */
[----:B------:R-:W-:Y:S01]  /*1b50*/  I2FP.F32.U32 R53, R51 ;  /* 0x0000003300357245 */ /* 0x000fe20000201000 */
[----:B------:R-:W-:Y:S04]  /*1b60*/  BSSY.RECONVERGENT B0, `(.L_x_14) ;  /* 0x000003f000007945 */ /* 0x000fe80003800200 */
[----:B------:R-:W-:-:S04]  /*1b70*/  FMUL R53, R38, R53 ;  /* 0x0000003526357220 */ /* 0x000fc80000400000 */
[C---:B------:R-:W-:Y:S01]  /*1b80*/  FMUL R56, R53.reuse, 0.63661974668502807617 ;  /* 0x3f22f98335387820 */ /* 0x040fe20000400000 */
[----:B------:R-:W-:-:S05]  /*1b90*/  FSETP.GE.AND P0, PT, |R53|, 105615, PT ;  /* 0x47ce47803500780b */ /* 0x000fca0003f06200 */
[----:B------:R-:W1:Y:S02]  /*1ba0*/  F2I.NTZ R56, R56 ;  /* 0x0000003800387305 */ /* 0x000e640000203100 */
[----:B-1----:R-:W-:-:S05]  /*1bb0*/  I2FP.F32.S32 R52, R56 ;  /* 0x0000003800347245 */ /* 0x002fca0000201400 */
[----:B------:R-:W-:-:S04]  /*1bc0*/  FFMA R19, R52, -1.5707962512969970703, R53 ;  /* 0xbfc90fda34137823 */ /* 0x000fc80000000035 */
[----:B------:R-:W-:-:S04]  /*1bd0*/  FFMA R19, R52, -7.5497894158615963534e-08, R19 ;  /* 0xb3a2216834137823 */ /* 0x000fc80000000013 */
[----:B0-----:R-:W-:Y:S01]  /*1be0*/  FFMA R16, R52, -5.3903029534742383927e-15, R19 ;  /* 0xa7c234c534107823 */ /* 0x001fe20000000013 */
[----:B--2---:R0:W-:Y:S01]  /*1bf0*/  STS [R41], R18 ;  /* 0x0000001229007388 */ /* 0x0041e20000000800 */
[----:B------:R-:W-:Y:S06]  /*1c00*/  BAR.SYNC.DEFER_BLOCKING 0x0 ;  /* 0x0000000000007b1d */ /* 0x000fec0000010000 */
[----:B------:R-:W-:Y:S05]  /*1c10*/  @!P0 BRA `(.L_x_15) ;  /* 0x0000000000cc8947 */ /* 0x000fea0003800000 */
[----:B------:R-:W-:-:S13]  /*1c20*/  FSETP.NEU.AND P0, PT, |R53|, +INF , PT ;  /* 0x7f8000003500780b */ /* 0x000fda0003f0d200 */
[----:B------:R-:W-:Y:S01]  /*1c30*/  @!P0 FMUL R16, RZ, R53 ;  /* 0x00000035ff108220 */ /* 0x000fe20000400000 */
[----:B------:R-:W-:Y:S01]  /*1c40*/  @!P0 MOV R56, RZ ;  /* 0x000000ff00388202 */ /* 0x000fe20000000f00 */
[----:B------:R-:W-:Y:S06]  /*1c50*/  @!P0 BRA `(.L_x_15) ;  /* 0x0000000000bc8947 */ /* 0x000fec0003800000 */
[----:B------:R-:W-:Y:S01]  /*1c60*/  SHF.L.U32 R16, R53, 0x8, RZ ;  /* 0x0000000835107819 */ /* 0x000fe200000006ff */
[----:B------:R-:W-:Y:S01]  /*1c70*/  HFMA2 R54, -RZ, RZ, 0, 0 ;  /* 0x00000000ff367431 */ /* 0x000fe200000001ff */
[----:B------:R-:W-:Y:S01]  /*1c80*/  MOV R52, RZ ;  /* 0x000000ff00347202 */ /* 0x000fe20000000f00 */
[----:B------:R-:W-:Y:S01]  /*1c90*/  UMOV UR5, URZ ;  /* 0x000000ff00057c82 */ /* 0x000fe20008000000 */
[----:B------:R-:W-:-:S07]  /*1ca0*/  LOP3.LUT R57, R16, 0x80000000, RZ, 0xfc, !PT ;  /* 0x8000000010397812 */ /* 0x000fce00078efcff */
.L_x_16:
[----:B-1----:R-:W0:Y:S02]  /*1cb0*/  LDC.64 R16, c[0x4][RZ] ;  /* 0x01000000ff107b82 */ /* 0x002e240000000a00 */
[----:B0-----:R-:W-:-:S05]  /*1cc0*/  IMAD.WIDE.U32 R18, R54, 0x4, R16 ;  /* 0x0000000436127825 */ /* 0x001fca00078e0010 */
[----:B------:R-:W2:Y:S01]  /*1cd0*/  LDG.E.CONSTANT R16, desc[UR8][R18.64] ;  /* 0x0000000812107981 */ /* 0x000ea2000c1e9900 */
[C---:B------:R-:W-:Y:S02]  /*1ce0*/  LEA R55, R54.reuse, R1, 0x2 ;  /* 0x0000000136377211 */ /* 0x040fe400078e10ff */
        /* <DEDUP_REMOVED lines=29> */
[C---:B------:R-:W-:Y:S02]  /*1ec0*/  LOP3.LUT R53, R56.reuse, R53, RZ, 0x3c, !PT ;  /* 0x0000003538357212 */ /* 0x040fe400078e3cff */
[----:B------:R-:W-:Y:S02]  /*1ed0*/  LEA.HI R56, R56, R55, RZ, 0x1 ;  /* 0x0000003738387211 */ /* 0x000fe400078f08ff */
[----:B------:R-:W1:Y:S01]  /*1ee0*/  I2F.F64.S64 R16, R16 ;  /* 0x0000001000107312 */ /* 0x000e620000301c00 */
[----:B------:R-:W-:-:S02]  /*1ef0*/  ISETP.GE.AND P1, PT, R53, RZ, PT ;  /* 0x000000ff3500720c */ /* 0x000fc40003f26270 */
[----:B0-----:R-:W-:-:S04]  /*1f00*/  IADD3 R52, PT, PT, -R56, RZ, RZ ;  /* 0x000000ff38347210 */ /* 0x001fc80007ffe1ff */
[----:B------:R-:W-:Y:S01]  /*1f10*/  @!P0 MOV R56, R52 ;  /* 0x0000003400388202 */ /* 0x000fe20000000f00 */
[----:B-1----:R-:W-:-:S10]  /*1f20*/  DMUL R18, R16, UR16 ;  /* 0x0000001010127c28 */ /* 0x002fd40008000000 */
[----:B------:R-:W0:Y:S02]  /*1f30*/  F2F.F32.F64 R18, R18 ;  /* 0x0000001200127310 */ /* 0x000e240000301000 */
[----:B0-----:R-:W-:-:S07]  /*1f40*/  FSEL R16, -R18, R18, !P1 ;  /* 0x0000001212107208 */ /* 0x001fce0004800100 */
.L_x_15:
[----:B------:R-:W-:Y:S05]  /*1f50*/  BSYNC.RECONVERGENT B0 ;  /* 0x0000000000007941 */ /* 0x000fea0003800200 */
.L_x_14:
[----:B------:R-:W1:Y:S01]  /*1f60*/  S2UR UR6, SR_CgaCtaId ;  /* 0x00000000000679c3 */ /* 0x000e620000008800 */
[----:B0-----:R-:W-:Y:S02]  /*1f70*/  HFMA2 R18, -RZ, RZ, 0.66259765625, 2.662109375 ;  /* 0x394d4153ff127431 */ /* 0x001fe400000001ff */
[-C--:B------:R-:W-:Y:S01]  /*1f80*/  FMUL R53, R16, R16.reuse ;  /* 0x0000001010357220 */ /* 0x080fe20000400000 */
[----:B------:R-:W-:Y:S01]  /*1f90*/  UMOV UR5, 0x400 ;  /* 0x0000040000057882 */ /* 0x000fe20000000000 */
[----:B------:R-:W-:Y:S02]  /*1fa0*/  MOV R52, 0x37cbac00 ;  /* 0x37cbac0000347802 */ /* 0x000fe40000000f00 */
[C---:B------:R-:W-:Y:S01]  /*1fb0*/  FFMA R17, R53.reuse, R16, RZ ;  /* 0x0000001035117223 */ /* 0x040fe200000000ff */
[----:B------:R-:W-:Y:S02]  /*1fc0*/  LOP3.LUT P1, RZ, R56, 0x2, RZ, 0xc0, !PT ;  /* 0x0000000238ff7812 */ /* 0x000fe4000782c0ff */
[C---:B------:R-:W-:Y:S01]  /*1fd0*/  FFMA R52, R53.reuse, R52, -0.0013887860113754868507 ;  /* 0xbab607ed35347423 */ /* 0x040fe20000000034 */
[----:B------:R-:W-:-:S03]  /*1fe0*/  FFMA R18, R53, -R18, 0.0083327032625675201416 ;  /* 0x3c0885e435127423 */ /* 0x000fc60000000812 */
[C---:B------:R-:W-:Y:S01]  /*1ff0*/  FFMA R52, R53.reuse, R52, 0.041666727513074874878 ;  /* 0x3d2aaabb35347423 */ /* 0x040fe20000000034 */
[----:B------:R-:W-:-:S03]  /*2000*/  FFMA R18, R53, R18, -0.16666662693023681641 ;  /* 0xbe2aaaa835127423 */ /* 0x000fc60000000012 */
[----:B------:R-:W-:Y:S01]  /*2010*/  FFMA R52, R53, R52, -0.4999999701976776123 ;  /* 0xbeffffff35347423 */ /* 0x000fe20000000034 */
[----:B------:R-:W-:-:S03]  /*2020*/  FFMA R55, R17, R18, R16 ;  /* 0x0000001211377223 */ /* 0x000fc60000000010 */
[----:B------:R-:W-:Y:S01]  /*2030*/  FFMA R52, R53, R52, 1 ;  /* 0x3f80000035347423 */ /* 0x000fe20000000034 */
[C---:B------:R-:W-:Y:S01]  /*2040*/  LOP3.LUT R53, R56.reuse, 0x1, RZ, 0xc0, !PT ;  /* 0x0000000138357812 */ /* 0x040fe200078ec0ff */
[----:B-1----:R-:W-:Y:S01]  /*2050*/  ULEA UR5, UR6, UR5, 0x18 ;  /* 0x0000000506057291 */ /* 0x002fe2000f8ec0ff */
[----:B------:R-:W-:Y:S02]  /*2060*/  IADD3 R56, PT, PT, R56, 0x1, RZ ;  /* 0x0000000138387810 */ /* 0x000fe40007ffe0ff */
[----:B------:R-:W-:Y:S02]  /*2070*/  ISETP.NE.U32.AND P0, PT, R53, 0x1, PT ;  /* 0x000000013500780c */ /* 0x000fe40003f05070 */
[----:B------:R-:W-:Y:S02]  /*2080*/  LOP3.LUT P2, RZ, R56, 0x2, RZ, 0xc0, !PT ;  /* 0x0000000238ff7812 */ /* 0x000fe4000784c0ff */
[----:B------:R-:W-:Y:S02]  /*2090*/  FSEL R53, R52, R55, !P0 ;  /* 0x0000003734357208 */ /* 0x000fe40004000000 */
[----:B------:R-:W0:Y:S01]  /*20a0*/  LDS.128 R16, [UR5] ;  /* 0x00000005ff107984 */ /* 0x000e220008000c00 */
[----:B------:R-:W-:-:S02]  /*20b0*/  FSEL R52, R55, R52, !P0 ;  /* 0x0000003437347208 */ /* 0x000fc40004000000 */
[----:B------:R-:W-:Y:S02]  /*20c0*/  FSEL R55, R53, -R53, !P1 ;  /* 0x8000003535377208 */ /* 0x000fe40004800000 */
[----:B------:R-:W-:Y:S02]  /*20d0*/  IADD3 R56, PT, PT, R51, 0x1, RZ ;  /* 0x0000000133387810 */ /* 0x000fe40007ffe0ff */
[----:B------:R-:W-:Y:S01]  /*20e0*/  FSEL R53, R52, -R52, !P2 ;  /* 0x8000003434357208 */ /* 0x000fe20005000000 */
[-C--:B------:R-:W-:Y:S01]  /*20f0*/  FMUL R52, R32, R55.reuse ;  /* 0x0000003720347220 */ /* 0x080fe20000400000 */
[----:B------:R-:W-:Y:S01]  /*2100*/  ISETP.GE.AND P0, PT, R56, UR14, PT ;  /* 0x0000000e38007c0c */ /* 0x000fe2000bf06270 */
[----:B------:R-:W-:Y:S02]  /*2110*/  FMUL R59, R36, R55 ;  /* 0x00000037243b7220 */ /* 0x000fe40000400000 */
[-C--:B------:R-:W-:Y:S01]  /*2120*/  FMUL R54, R32, R53.reuse ;  /* 0x0000003520367220 */ /* 0x080fe20000400000 */
[-C--:B------:R-:W-:Y:S01]  /*2130*/  FFMA R52, R31, R53.reuse, -R52 ;  /* 0x000000351f347223 */ /* 0x080fe20000000834 */
[----:B------:R-:W-:-:S02]  /*2140*/  FFMA R59, R34, R53, -R59 ;  /* 0x00000035223b7223 */ /* 0x000fc4000000083b */
[----:B------:R-:W-:Y:S01]  /*2150*/  FFMA R57, R31, R55, R54 ;  /* 0x000000371f397223 */ /* 0x000fe20000000036 */
[----:B0-----:R-:W-:-:S03]  /*2160*/  FFMA R45, R52, R16, R45 ;  /* 0x00000010342d7223 */ /* 0x001fc6000000002d */
[----:B------:R-:W-:Y:S01]  /*2170*/  FFMA R44, R57, R16, R44 ;  /* 0x00000010392c7223 */ /* 0x000fe2000000002c */
[----:B------:R-:W-:-:S04]  /*2180*/  FMUL R16, R36, R53 ;  /* 0x0000003524107220 */ /* 0x000fc80000400000 */
[----:B------:R-:W-:Y:S01]  /*2190*/  FFMA R57, R34, R55, R16 ;  /* 0x0000003722397223 */ /* 0x000fe20000000010 */
[----:B------:R-:W-:Y:S06]  /*21a0*/  @P0 BRA `(.L_x_17) ;  /* 0x0000000800f80947 */ /* 0x000fec0003800000 */
[----:B------:R-:W-:Y:S01]  /*21b0*/  IADD3 R16, PT, PT, R51, 0x2, RZ ;  /* 0x0000000233107810 */ /* 0x000fe20007ffe0ff */
[----:B------:R-:W-:-:S03]  /*21c0*/  FMUL R52, R32, R59 ;  /* 0x0000003b20347220 */ /* 0x000fc60000400000 */
[----:B------:R-:W-:Y:S01]  /*21d0*/  ISETP.GE.AND P1, PT, R16, UR14, PT ;  /* 0x0000000e10007c0c */ /* 0x000fe2000bf26270 */
[-C--:B------:R-:W-:Y:S01]  /*21e0*/  FMUL R16, R32, R57.reuse ;  /* 0x0000003920107220 */ /* 0x080fe20000400000 */
[----:B------:R-:W-:-:S03]  /*21f0*/  FFMA R61, R31, R57, R52 ;  /* 0x000000391f3d7223 */ /* 0x000fc60000000034 */
[----:B------:R-:W-:Y:S01]  /*2200*/  FFMA R16, R31, R59, -R16 ;  /* 0x0000003b1f107223 */ /* 0x000fe20000000810 */
[----:B------:R-:W-:-:S03]  /*2210*/  FFMA R44, R61, R17, R44 ;  /* 0x000000113d2c7223 */ /* 0x000fc6000000002c */
[----:B------:R-:W-:-:S04]  /*2220*/  FFMA R45, R16, R17, R45 ;  /* 0x00000011102d7223 */ /* 0x000fc8000000002d */
[----:B------:R-:W-:Y:S05]  /*2230*/  @P1 BRA `(.L_x_17) ;  /* 0x0000000800d41947 */ /* 0x000fea0003800000 */
[C---:B------:R-:W-:Y:S01]  /*2240*/  FMUL R17, R36.reuse, R59 ;  /* 0x0000003b24117220 */ /* 0x040fe20000400000 */
[----:B------:R-:W-:-:S03]  /*2250*/  FMUL R16, R36, R57 ;  /* 0x0000003924107220 */ /* 0x000fc60000400000 */
[C---:B------:R-:W-:Y:S01]  /*2260*/  FFMA R17, R34.reuse, R57, R17 ;  /* 0x0000003922117223 */ /* 0x040fe20000000011 */
[----:B------:R-:W-:-:S03]  /*2270*/  FFMA R61, R34, R59, -R16 ;  /* 0x0000003b223d7223 */ /* 0x000fc60000000810 */
[C---:B------:R-:W-:Y:S01]  /*2280*/  FMUL R16, R32.reuse, R17 ;  /* 0x0000001120107220 */ /* 0x040fe20000400000 */
[----:B------:R-:W-:-:S03]  /*2290*/  FMUL R52, R32, R61 ;  /* 0x0000003d20347220 */ /* 0x000fc60000400000 */
[C---:B------:R-:W-:Y:S01]  /*22a0*/  FFMA R16, R31.reuse, R61, -R16 ;  /* 0x0000003d1f107223 */ /* 0x040fe20000000810 */
[----:B------:R-:W-:-:S03]  /*22b0*/  FFMA R52, R31, R17, R52 ;  /* 0x000000111f347223 */ /* 0x000fc60000000034 */
[-C--:B------:R-:W-:Y:S01]  /*22c0*/  FFMA R45, R16, R18.reuse, R45 ;  /* 0x00000012102d7223 */ /* 0x080fe2000000002d */
[----:B------:R-:W-:Y:S01]  /*22d0*/  IADD3 R16, PT, PT, R51, 0x3, RZ ;  /* 0x0000000333107810 */ /* 0x000fe20007ffe0ff */
[----:B------:R-:W-:Y:S01]  /*22e0*/  FFMA R44, R52, R18, R44 ;  /* 0x00000012342c7223 */ /* 0x000fe2000000002c */
[----:B------:R-:W-:Y:S02]  /*22f0*/  FMUL R18, R36, R61 ;  /* 0x0000003d24127220 */ /* 0x000fe40000400000 */
[----:B------:R-:W-:Y:S01]  /*2300*/  ISETP.GE.AND P1, PT, R16, UR14, PT ;  /* 0x0000000e10007c0c */ /* 0x000fe2000bf26270 */
[-C--:B------:R-:W-:Y:S01]  /*2310*/  FMUL R16, R36, R17.reuse ;  /* 0x0000001124107220 */ /* 0x080fe20000400000 */
[----:B------:R-:W-:-:S03]  /*2320*/  FFMA R17, R34, R17, R18 ;  /* 0x0000001122117223 */ /* 0x000fc60000000012 */
[----:B------:R-:W-:-:S08]  /*2330*/  FFMA R61, R34, R61, -R16 ;  /* 0x0000003d223d7223 */ /* 0x000fd00000000810 */
[----:B------:R-:W-:Y:S05]  /*2340*/  @P1 BRA `(.L_x_17) ;  /* 0x0000000800901947 */ /* 0x000fea0003800000 */
[C---:B------:R-:W-:Y:S01]  /*2350*/  FMUL R16, R32.reuse, R17 ;  /* 0x0000001120107220 */ /* 0x040fe20000400000 */
[-C--:B------:R-:W-:Y:S01]  /*2360*/  FMUL R18, R32, R61.reuse ;  /* 0x0000003d20127220 */ /* 0x080fe20000400000 */
[-C--:B------:R-:W-:Y:S02]  /*2370*/  FMUL R52, R36, R61.reuse ;  /* 0x0000003d24347220 */ /* 0x080fe40000400000 */
[C---:B------:R-:W-:Y:S01]  /*2380*/  FFMA R16, R31.reuse, R61, -R16 ;  /* 0x0000003d1f107223 */ /* 0x040fe20000000810 */
[-C--:B------:R-:W-:Y:S01]  /*2390*/  FFMA R18, R31, R17.reuse, R18 ;  /* 0x000000111f127223 */ /* 0x080fe20000000012 */
[----:B------:R-:W-:Y:S02]  /*23a0*/  FFMA R52, R34, R17, R52 ;  /* 0x0000001122347223 */ /* 0x000fe40000000034 */
[-C--:B------:R-:W-:Y:S01]  /*23b0*/  FFMA R45, R16, R19.reuse, R45 ;  /* 0x00000013102d7223 */ /* 0x080fe2000000002d */
[----:B------:R-:W-:Y:S01]  /*23c0*/  IADD3 R16, PT, PT, R51, 0x4, RZ ;  /* 0x0000000433107810 */ /* 0x000fe20007ffe0ff */
[----:B------:R-:W-:Y:S01]  /*23d0*/  FFMA R44, R18, R19, R44 ;  /* 0x00000013122c7223 */ /* 0x000fe2000000002c */
[----:B------:R-:W-:-:S02]  /*23e0*/  FMUL R19, R36, R17 ;  /* 0x0000001124137220 */ /* 0x000fc40000400000 */
[----:B------:R-:W-:Y:S02]  /*23f0*/  ISETP.GE.AND P1, PT, R16, UR14, PT ;  /* 0x0000000e10007c0c */ /* 0x000fe4000bf26270 */
[----:B------:R-:W-:-:S11]  /*2400*/  FFMA R61, R34, R61, -R19 ;  /* 0x0000003d223d7223 */ /* 0x000fd60000000813 */
[----:B------:R-:W-:Y:S05]  /*2410*/  @P1 BRA `(.L_x_17) ;  /* 0x00000008005c1947 */ /* 0x000fea0003800000 */
[----:B------:R-:W0:Y:S01]  /*2420*/  LDS.128 R16, [UR5+0x10] ;  /* 0x00001005ff107984 */ /* 0x000e220008000c00 */
[----:B------:R-:W-:-:S04]  /*2430*/  FMUL R54, R32, R52 ;  /* 0x0000003420367220 */ /* 0x000fc80000400000 */
[----:B------:R-:W-:-:S04]  /*2440*/  FFMA R54, R31, R61, -R54 ;  /* 0x0000003d1f367223 */ /* 0x000fc80000000836 */
[----:B0-----:R-:W-:Y:S01]  /*2450*/  FFMA R45, R54, R16, R45 ;  /* 0x00000010362d7223 */ /* 0x001fe2000000002d */
[----:B------:R-:W-:-:S04]  /*2460*/  FMUL R54, R32, R61 ;  /* 0x0000003d20367220 */ /* 0x000fc80000400000 */
[----:B------:R-:W-:-:S04]  /*2470*/  FFMA R54, R31, R52, R54 ;  /* 0x000000341f367223 */ /* 0x000fc80000000036 */
[----:B------:R-:W-:Y:S01]  /*2480*/  FFMA R44, R54, R16, R44 ;  /* 0x00000010362c7223 */ /* 0x000fe2000000002c */
[----:B------:R-:W-:-:S04]  /*2490*/  IADD3 R16, PT, PT, R51, 0x5, RZ ;  /* 0x0000000533107810 */ /* 0x000fc80007ffe0ff */
[----:B------:R-:W-:Y:S01]  /*24a0*/  ISETP.GE.AND P1, PT, R16, UR14, PT ;  /* 0x0000000e10007c0c */ /* 0x000fe2000bf26270 */
[----:B------:R-:W-:-:S04]  /*24b0*/  FMUL R16, R36, R52 ;  /* 0x0000003424107220 */ /* 0x000fc80000400000 */
[-C--:B------:R-:W-:Y:S01]  /*24c0*/  FFMA R16, R34, R61.reuse, -R16 ;  /* 0x0000003d22107223 */ /* 0x080fe20000000810 */
[----:B------:R-:W-:-:S04]  /*24d0*/  FMUL R61, R36, R61 ;  /* 0x0000003d243d7220 */ /* 0x000fc80000400000 */
[----:B------:R-:W-:-:S03]  /*24e0*/  FFMA R61, R34, R52, R61 ;  /* 0x00000034223d7223 */ /* 0x000fc6000000003d */
[----:B------:R-:W-:Y:S05]  /*24f0*/  @P1 BRA `(.L_x_17) ;  /* 0x0000000800241947 */ /* 0x000fea0003800000 */
[C---:B------:R-:W-:Y:S01]  /*2500*/  FMUL R52, R32.reuse, R61 ;  /* 0x0000003d20347220 */ /* 0x040fe20000400000 */
[----:B------:R-:W-:-:S03]  /*2510*/  FMUL R54, R32, R16 ;  /* 0x0000001020367220 */ /* 0x000fc60000400000 */
[C---:B------:R-:W-:Y:S01]  /*2520*/  FFMA R52, R31.reuse, R16, -R52 ;  /* 0x000000101f347223 */ /* 0x040fe20000000834 */
[----:B------:R-:W-:-:S03]  /*2530*/  FFMA R54, R31, R61, R54 ;  /* 0x0000003d1f367223 */ /* 0x000fc60000000036 */
[-C--:B------:R-:W-:Y:S01]  /*2540*/  FFMA R45, R52, R17.reuse, R45 ;  /* 0x00000011342d7223 */ /* 0x080fe2000000002d */
[----:B------:R-:W-:Y:S01]  /*2550*/  FFMA R44, R54, R17, R44 ;  /* 0x00000011362c7223 */ /* 0x000fe2000000002c */
[----:B------:R-:W-:Y:S01]  /*2560*/  IADD3 R17, PT, PT, R51, 0x6, RZ ;  /* 0x0000000633117810 */ /* 0x000fe20007ffe0ff */
[----:B------:R-:W-:-:S03]  /*2570*/  FMUL R52, R36, R16 ;  /* 0x0000001024347220 */ /* 0x000fc60000400000 */
[----:B------:R-:W-:Y:S01]  /*2580*/  ISETP.GE.AND P1, PT, R17, UR14, PT ;  /* 0x0000000e11007c0c */ /* 0x000fe2000bf26270 */
[-C--:B------:R-:W-:Y:S01]  /*2590*/  FMUL R17, R36, R61.reuse ;  /* 0x0000003d24117220 */ /* 0x080fe20000400000 */
[----:B------:R-:W-:-:S03]  /*25a0*/  FFMA R61, R34, R61, R52 ;  /* 0x0000003d223d7223 */ /* 0x000fc60000000034 */
[----:B------:R-:W-:-:S08]  /*25b0*/  FFMA R17, R34, R16, -R17 ;  /* 0x0000001022117223 */ /* 0x000fd00000000811 */
[----:B------:R-:W-:Y:S05]  /*25c0*/  @P1 BRA `(.L_x_17) ;  /* 0x0000000400f01947 */ /* 0x000fea0003800000 */
        /* <DEDUP_REMOVED lines=20> */
[CC--:B------:R-:W-:Y:S01]  /*2710*/  FMUL R61, R36.reuse, R52.reuse ;  /* 0x00000034243d7220 */ /* 0x0c0fe20000400000 */
[-C--:B------:R-:W-:Y:S01]  /*2720*/  FMUL R19, R36, R17.reuse ;  /* 0x0000001124137220 */ /* 0x080fe20000400000 */
[----:B------:R-:W-:Y:S02]  /*2730*/  ISETP.GE.AND P1, PT, R16, UR14, PT ;  /* 0x0000000e10007c0c */ /* 0x000fe4000bf26270 */
[C---:B------:R-:W-:Y:S01]  /*2740*/  FFMA R61, R34.reuse, R17, -R61 ;  /* 0x00000011223d7223 */ /* 0x040fe2000000083d */
[----:B------:R-:W-:-:S10]  /*2750*/  FFMA R52, R34, R52, R19 ;  /* 0x0000003422347223 */ /* 0x000fd40000000013 */
        /* <DEDUP_REMOVED lines=81> */
[-C--:B------:R-:W-:Y:S01]  /*2c70*/  FMUL R52, R32, R61.reuse ;  /* 0x0000003d20347220 */ /* 0x080fe20000400000 */
[----:B------:R-:W-:Y:S01]  /*2c80*/  FMUL R16, R36, R61 ;  /* 0x0000003d24107220 */ /* 0x000fe20000400000 */
[-C--:B------:R-:W-:Y:S01]  /*2c90*/  FMUL R54, R32, R17.reuse ;  /* 0x0000001120367220 */ /* 0x080fe20000400000 */
[-C--:B------:R-:W-:Y:S01]  /*2ca0*/  FMUL R56, R36, R17.reuse ;  /* 0x0000001124387220 */ /* 0x080fe20000400000 */
[CC--:B------:R-:W-:Y:S01]  /*2cb0*/  FFMA R52, R31.reuse, R17.reuse, -R52 ;  /* 0x000000111f347223 */ /* 0x0c0fe20000000834 */
[C---:B------:R-:W-:Y:S01]  /*2cc0*/  FFMA R16, R34.reuse, R17, -R16 ;  /* 0x0000001122107223 */ /* 0x040fe20000000810 */
[-C--:B------:R-:W-:Y:S01]  /*2cd0*/  FFMA R17, R31, R61.reuse, R54 ;  /* 0x0000003d1f117223 */ /* 0x080fe20000000036 */
[----:B------:R-:W-:Y:S01]  /*2ce0*/  IADD3 R54, PT, PT, R51, 0xf, RZ ;  /* 0x0000000f33367810 */ /* 0x000fe20007ffe0ff */
[----:B------:R-:W-:Y:S01]  /*2cf0*/  FFMA R61, R34, R61, R56 ;  /* 0x0000003d223d7223 */ /* 0x000fe20000000038 */
[-C--:B------:R-:W-:Y:S01]  /*2d00*/  FFMA R45, R52, R18.reuse, R45 ;  /* 0x00000012342d7223 */ /* 0x080fe2000000002d */
[----:B------:R-:W-:Y:S01]  /*2d10*/  FFMA R44, R17, R18, R44 ;  /* 0x00000012112c7223 */ /* 0x000fe2000000002c */
[----:B------:R-:W-:-:S13]  /*2d20*/  ISETP.GE.AND P1, PT, R54, UR14, PT ;  /* 0x0000000e36007c0c */ /* 0x000fda000bf26270 */
[C---:B------:R-:W-:Y:S01]  /*2d30*/  @!P1 FMUL R18, R32.reuse, R61 ;  /* 0x0000003d20129220 */ /* 0x040fe20000400000 */
[----:B------:R-:W-:-:S03]  /*2d40*/  @!P1 FMUL R52, R32, R16 ;  /* 0x0000001020349220 */ /* 0x000fc60000400000 */
[C---:B------:R-:W-:Y:S01]  /*2d50*/  @!P1 FFMA R18, R31.reuse, R16, -R18 ;  /* 0x000000101f129223 */ /* 0x040fe20000000812 */
[----:B------:R-:W-:-:S03]  /*2d60*/  @!P1 FFMA R17, R31, R61, R52 ;  /* 0x0000003d1f119223 */ /* 0x000fc60000000034 */
[-C--:B------:R-:W-:Y:S01]  /*2d70*/  @!P1 FFMA R45, R18, R19.reuse, R45 ;  /* 0x00000013122d9223 */ /* 0x080fe2000000002d */
[----:B------:R-:W-:-:S07]  /*2d80*/  @!P1 FFMA R44, R17, R19, R44 ;  /* 0x00000013112c9223 */ /* 0x000fce000000002c */
.L_x_17:
[----:B------:R-:W-:-:S09]  /*2d90*/  UISETP.NE.AND UP6, UPT, UR7, URZ, UPT ;  /* 0x000000ff0700728c */ /* 0x000fd2000bfc5270 */
[----:B------:R-:W-:Y:S05]  /*2da0*/  BRA.U UP6, `(.L_x_18) ;  /* 0x000000b906d47547 */ /* 0x000fea000b800000 */
[----:B------:R-:W0:Y:S01]  /*2db0*/  LDS.128 R16, [UR5+0x40] ;  /* 0x00004005ff107984 */ /* 0x000e220008000c00 */
[C---:B------:R-:W-:Y:S01]  /*2dc0*/  FMUL R61, R29.reuse, R55 ;  /* 0x000000371d3d7220 */ /* 0x040fe20000400000 */
[----:B------:R-:W-:-:S03]  /*2dd0*/  FMUL R54, R29, R53 ;  /* 0x000000351d367220 */ /* 0x000fc60000400000 */
[C---:B------:R-:W-:Y:S01]  /*2de0*/  FFMA R52, R30.reuse, R53, -R61 ;  /* 0x000000351e347223 */ /* 0x040fe2000000083d */
[----:B------:R-:W-:-:S03]  /*2df0*/  FFMA R61, R30, R55, R54 ;  /* 0x000000371e3d7223 */ /* 0x000fc60000000036 */
[-C--:B0-----:R-:W-:Y:S01]  /*2e00*/  FFMA R45, R52, R16.reuse, R45 ;  /* 0x00000010342d7223 */ /* 0x081fe2000000002d */
[----:B------:R-:W-:Y:S01]  /*2e10*/  FFMA R44, R61, R16, R44 ;  /* 0x000000103d2c7223 */ /* 0x000fe2000000002c */
[----:B------:R-:W-:Y:S06]  /*2e20*/  @P0 BRA `(.L_x_19) ;  /* 0x0000000800f80947 */ /* 0x000fec0003800000 */
[----:B------:R-:W-:Y:S01]  /*2e30*/  IADD3 R16, PT, PT, R51, 0x2, RZ ;  /* 0x0000000233107810 */ /* 0x000fe20007ffe0ff */
[C---:B------:R-:W-:Y:S01]  /*2e40*/  FMUL R61, R29.reuse, R57 ;  /* 0x000000391d3d7220 */ /* 0x040fe20000400000 */
[-C--:B------:R-:W-:Y:S02]  /*2e50*/  FMUL R52, R29, R59.reuse ;  /* 0x0000003b1d347220 */ /* 0x080fe40000400000 */
[----:B------:R-:W-:Y:S01]  /*2e60*/  ISETP.GE.AND P1, PT, R16, UR14, PT ;  /* 0x0000000e10007c0c */ /* 0x000fe2000bf26270 */
[C---:B------:R-:W-:Y:S01]  /*2e70*/  FFMA R16, R30.reuse, R59, -R61 ;  /* 0x0000003b1e107223 */ /* 0x040fe2000000083d */
[----:B------:R-:W-:-:S03]  /*2e80*/  FFMA R61, R30, R57, R52 ;  /* 0x000000391e3d7223 */ /* 0x000fc60000000034 */
[-C--:B------:R-:W-:Y:S01]  /*2e90*/  FFMA R45, R16, R17.reuse, R45 ;  /* 0x00000011102d7223 */ /* 0x080fe2000000002d */
[----:B------:R-:W-:-:S07]  /*2ea0*/  FFMA R44, R61, R17, R44 ;  /* 0x000000113d2c7223 */ /* 0x000fce000000002c */
        /* <DEDUP_REMOVED lines=164> */
[CC--:B------:R-:W-:Y:S01]  /*38f0*/  FMUL R52, R29.reuse, R61.reuse ;  /* 0x0000003d1d347220 */ /* 0x0c0fe20000400000 */
[C---:B------:R-:W-:Y:S01]  /*3900*/  FMUL R16, R36.reuse, R61 ;  /* 0x0000003d24107220 */ /* 0x040fe20000400000 */
[-C--:B------:R-:W-:Y:S01]  /*3910*/  FMUL R54, R29, R17.reuse ;  /* 0x000000111d367220 */ /* 0x080fe20000400000 */
[-C--:B------:R-:W-:Y:S01]  /*3920*/  FMUL R56, R36, R17.reuse ;  /* 0x0000001124387220 */ /* 0x080fe20000400000 */
[-C--:B------:R-:W-:Y:S01]  /*3930*/  FFMA R52, R30, R17.reuse, -R52 ;  /* 0x000000111e347223 */ /* 0x080fe20000000834 */
[----:B------:R-:W-:Y:S01]  /*3940*/  FFMA R16, R34, R17, -R16 ;  /* 0x0000001122107223 */ /* 0x000fe20000000810 */
        /* <DEDUP_REMOVED lines=12> */
.L_x_19:
[----:B------:R-:W-:-:S04]  /*3a10*/  UIADD3 UR6, UPT, UPT, UR4, 0x2, URZ ;  /* 0x0000000204067890 */ /* 0x000fc8000fffe0ff */
[----:B------:R-:W-:-:S09]  /*3a20*/  UISETP.GE.AND UP6, UPT, UR6, UR15, UPT ;  /* 0x0000000f0600728c */ /* 0x000fd2000bfc6270 */
        /* <DEDUP_REMOVED lines=199> */
.L_x_20:
        /* <DEDUP_REMOVED lines=201> */
.L_x_21:
        /* <DEDUP_REMOVED lines=200> */
.L_x_22:
        /* <DEDUP_REMOVED lines=200> */
.L_x_23:
        /* <DEDUP_REMOVED lines=200> */
.L_x_24:
        /* <DEDUP_REMOVED lines=199> */
.L_x_25:
        /* <DEDUP_REMOVED lines=199> */
.L_x_26:
        /* <DEDUP_REMOVED lines=199> */
.L_x_27:
        /* <DEDUP_REMOVED lines=199> */
.L_x_28:
        /* <DEDUP_REMOVED lines=199> */
.L_x_29:
        /* <DEDUP_REMOVED lines=201> */
.L_x_30:
        /* <DEDUP_REMOVED lines=201> */
.L_x_31:
        /* <DEDUP_REMOVED lines=201> */
.L_x_32:
        /* <DEDUP_REMOVED lines=10> */
[-C--:B------:R-:W-:Y:S01]  /*dd30*/  FMUL R16, R46, R57.reuse ;  /* 0x000000392e107220 */ /* 0x080fe20000400000 */
[----:B------:R-:W-:Y:S02]  /*dd40*/  FMUL R53, R36, R57 ;  /* 0x0000003924357220 */ /* 0x000fe40000400000 */
[----:B------:R-:W-:Y:S01]  /*dd50*/  ISETP.GE.AND P0, PT, R52, UR14, PT ;  /* 0x0000000e34007c0c */ /* 0x000fe2000bf06270 */
[-C--:B------:R-:W-:Y:S01]  /*dd60*/  FMUL R52, R46, R59.reuse ;  /* 0x0000003b2e347220 */ /* 0x080fe20000400000 */
[CC--:B------:R-:W-:Y:S01]  /*dd70*/  FFMA R16, R47.reuse, R59.reuse, -R16 ;  /* 0x0000003b2f107223 */ /* 0x0c0fe20000000810 */
[-C--:B------:R-:W-:Y:S01]  /*dd80*/  FFMA R53, R34, R59.reuse, -R53 ;  /* 0x0000003b22357223 */ /* 0x080fe20000000835 */
[----:B------:R-:W-:Y:S01]  /*dd90*/  FMUL R59, R36, R59 ;  /* 0x0000003b243b7220 */ /* 0x000fe20000400000 */
[----:B------:R-:W-:Y:S01]  /*dda0*/  FFMA R55, R47, R57, R52 ;  /* 0x000000392f377223 */ /* 0x000fe20000000034 */
[----:B------:R-:W-:-:S02]  /*ddb0*/  FFMA R45, R16, R17, R45 ;  /* 0x00000011102d7223 */ /* 0x000fc4000000002d */
[----:B------:R-:W-:Y:S01]  /*ddc0*/  FFMA R57, R34, R57, R59 ;  /* 0x0000003922397223 */ /* 0x000fe2000000003b */
[----:B------:R-:W-:-:S04]  /*ddd0*/  FFMA R44, R55, R17, R44 ;  /* 0x00000011372c7223 */ /* 0x000fc8000000002c */
[----:B------:R-:W-:Y:S05]  /*dde0*/  @P0 BRA `(.L_x_18) ;  /* 0x0000000800c40947 */ /* 0x000fea0003800000 */
[----:B------:R-:W-:Y:S01]  /*ddf0*/  IADD3 R17, PT, PT, R51, 0x3, RZ ;  /* 0x0000000333117810 */ /* 0x000fe20007ffe0ff */
[C---:B------:R-:W-:Y:S01]  /*de00*/  FMUL R16, R46.reuse, R57 ;  /* 0x000000392e107220 */ /* 0x040fe20000400000 */
[----:B------:R-:W-:Y:S01]  /*de10*/  FMUL R52, R46, R53 ;  /* 0x000000352e347220 */ /* 0x000fe20000400000 */
[C---:B------:R-:W-:Y:S01]  /*de20*/  FMUL R55, R36.reuse, R57 ;  /* 0x0000003924377220 */ /* 0x040fe20000400000 */
[----:B------:R-:W-:Y:S01]  /*de30*/  ISETP.GE.AND P0, PT, R17, UR14, PT ;  /* 0x0000000e11007c0c */ /* 0x000fe2000bf06270 */
[-C--:B------:R-:W-:Y:S01]  /*de40*/  FMUL R54, R36, R53.reuse ;  /* 0x0000003524367220 */ /* 0x080fe20000400000 */
[C---:B------:R-:W-:Y:S01]  /*de50*/  FFMA R16, R47.reuse, R53, -R16 ;  /* 0x000000352f107223 */ /* 0x040fe20000000810 */
[----:B------:R-:W-:Y:S01]  /*de60*/  FFMA R17, R47, R57, R52 ;  /* 0x000000392f117223 */ /* 0x000fe20000000034 */
[C---:B------:R-:W-:Y:S01]  /*de70*/  FFMA R53, R34.reuse, R53, -R55 ;  /* 0x0000003522357223 */ /* 0x040fe20000000837 */
[----:B------:R-:W-:Y:S01]  /*de80*/  FFMA R59, R34, R57, R54 ;  /* 0x00000039223b7223 */ /* 0x000fe20000000036 */
[-C--:B------:R-:W-:Y:S01]  /*de90*/  FFMA R45, R16, R18.reuse, R45 ;  /* 0x00000012102d7223 */ /* 0x080fe2000000002d */
[----:B------:R-:W-:-:S06]  /*dea0*/  FFMA R44, R17, R18, R44 ;  /* 0x00000012112c7223 */ /* 0x000fcc000000002c */
        /* <DEDUP_REMOVED lines=14> */
[----:B------:R-:W0:Y:S01]  /*df90*/  LDS.128 R16, [UR5+0x3d0] ;  /* 0x0003d005ff107984 */ /* 0x000e220008000c00 */
[----:B------:R-:W-:Y:S01]  /*dfa0*/  IADD3 R52, PT, PT, R51, 0x5, RZ ;  /* 0x0000000533347810 */ /* 0x000fe20007ffe0ff */
[----:B------:R-:W-:Y:S01]  /*dfb0*/  FMUL R57, R36, R53 ;  /* 0x0000003524397220 */ /* 0x000fe20000400000 */
[-C--:B------:R-:W-:Y:S01]  /*dfc0*/  FMUL R54, R46, R55.reuse ;  /* 0x000000372e367220 */ /* 0x080fe20000400000 */
[----:B------:R-:W-:Y:S01]  /*dfd0*/  FMUL R59, R36, R55 ;  /* 0x00000037243b7220 */ /* 0x000fe20000400000 */
[----:B------:R-:W-:Y:S01]  /*dfe0*/  ISETP.GE.AND P0, PT, R52, UR14, PT ;  /* 0x0000000e34007c0c */ /* 0x000fe2000bf06270 */
[----:B------:R-:W-:Y:S01]  /*dff0*/  FMUL R52, R46, R53 ;  /* 0x000000352e347220 */ /* 0x000fe20000400000 */
[----:B------:R-:W-:-:S03]  /*e000*/  FFMA R57, R34, R55, -R57 ;  /* 0x0000003722397223 */ /* 0x000fc60000000839 */
[C---:B------:R-:W-:Y:S01]  /*e010*/  FFMA R52, R47.reuse, R55, -R52 ;  /* 0x000000372f347223 */ /* 0x040fe20000000834 */
[-C--:B------:R-:W-:Y:S01]  /*e020*/  FFMA R55, R47, R53.reuse, R54 ;  /* 0x000000352f377223 */ /* 0x080fe20000000036 */
[----:B------:R-:W-:Y:S02]  /*e030*/  FFMA R53, R34, R53, R59 ;  /* 0x0000003522357223 */ /* 0x000fe4000000003b */
[-C--:B0-----:R-:W-:Y:S01]  /*e040*/  FFMA R45, R52, R16.reuse, R45 ;  /* 0x00000010342d7223 */ /* 0x081fe2000000002d */
[----:B------:R-:W-:-:S03]  /*e050*/  FFMA R44, R55, R16, R44 ;  /* 0x00000010372c7223 */ /* 0x000fc6000000002c */
[----:B------:R-:W-:Y:S05]  /*e060*/  @P0 BRA `(.L_x_18) ;  /* 0x0000000800240947 */ /* 0x000fea0003800000 */
[----:B------:R-:W-:Y:S01]  /*e070*/  IADD3 R52, PT, PT, R51, 0x6, RZ ;  /* 0x0000000633347810 */ /* 0x000fe20007ffe0ff */
[-C--:B------:R-:W-:Y:S01]  /*e080*/  FMUL R16, R46, R53.reuse ;  /* 0x000000352e107220 */ /* 0x080fe20000400000 */
[C---:B------:R-:W-:Y:S01]  /*e090*/  FMUL R55, R36.reuse, R53 ;  /* 0x0000003524377220 */ /* 0x040fe20000400000 */
[-C--:B------:R-:W-:Y:S01]  /*e0a0*/  FMUL R54, R36, R57.reuse ;  /* 0x0000003924367220 */ /* 0x080fe20000400000 */
[----:B------:R-:W-:Y:S01]  /*e0b0*/  ISETP.GE.AND P0, PT, R52, UR14, PT ;  /* 0x0000000e34007c0c */ /* 0x000fe2000bf06270 */
[-C--:B------:R-:W-:Y:S01]  /*e0c0*/  FMUL R52, R46, R57.reuse ;  /* 0x000000392e347220 */ /* 0x080fe20000400000 */
[CC--:B------:R-:W-:Y:S01]  /*e0d0*/  FFMA R16, R47.reuse, R57.reuse, -R16 ;  /* 0x000000392f107223 */ /* 0x0c0fe20000000810 */
[C---:B------:R-:W-:Y:S02]  /*e0e0*/  FFMA R55, R34.reuse, R57, -R55 ;  /* 0x0000003922377223 */ /* 0x040fe40000000837 */
[-C--:B------:R-:W-:Y:S01]  /*e0f0*/  FFMA R57, R47, R53.reuse, R52 ;  /* 0x000000352f397223 */ /* 0x080fe20000000034 */
[----:B------:R-:W-:Y:S01]  /*e100*/  FFMA R53, R34, R53, R54 ;  /* 0x0000003522357223 */ /* 0x000fe20000000036 */
[----:B------:R-:W-:-:S02]  /*e110*/  FFMA R45, R16, R17, R45 ;  /* 0x00000011102d7223 */ /* 0x000fc4000000002d */
        /* <DEDUP_REMOVED lines=111> */
[----:B------:R-:W-:Y:S01]  /*e810*/  FMUL R52, R46, R55 ;  /* 0x000000372e347220 */ /* 0x000fe20000400000 */
[----:B------:R-:W-:Y:S01]  /*e820*/  ISETP.GE.AND P0, PT, R16, UR14, PT ;  /* 0x0000000e10007c0c */ /* 0x000fe2000bf06270 */
[-C--:B------:R-:W-:Y:S01]  /*e830*/  FMUL R16, R46, R53.reuse ;  /* 0x000000352e107220 */ /* 0x080fe20000400000 */
[C---:B------:R-:W-:Y:S01]  /*e840*/  FFMA R57, R34.reuse, R53, R57 ;  /* 0x0000003522397223 */ /* 0x040fe20000000039 */
[----:B------:R-:W-:Y:S01]  /*e850*/  FFMA R17, R34, R55, -R17 ;  /* 0x0000003722117223 */ /* 0x000fe20000000811 */
[C---:B------:R-:W-:Y:S01]  /*e860*/  FFMA R53, R47.reuse, R53, R52 ;  /* 0x000000352f357223 */ /* 0x040fe20000000034 */
[----:B------:R-:W-:-:S03]  /*e870*/  FFMA R16, R47, R55, -R16 ;  /* 0x000000372f107223 */ /* 0x000fc60000000810 */
[-C--:B------:R-:W-:Y:S01]  /*e880*/  FFMA R44, R53, R18.reuse, R44 ;  /* 0x00000012352c7223 */ /* 0x080fe2000000002c */
[----:B------:R-:W-:-:S04]  /*e890*/  FFMA R45, R16, R18, R45 ;  /* 0x00000012102d7223 */ /* 0x000fc8000000002d */
[C---:B------:R-:W-:Y:S01]  /*e8a0*/  @!P0 FMUL R16, R46.reuse, R57 ;  /* 0x000000392e108220 */ /* 0x040fe20000400000 */
[----:B------:R-:W-:-:S03]  /*e8b0*/  @!P0 FMUL R52, R46, R17 ;  /* 0x000000112e348220 */ /* 0x000fc60000400000 */
[C---:B------:R-:W-:Y:S01]  /*e8c0*/  @!P0 FFMA R16, R47.reuse, R17, -R16 ;  /* 0x000000112f108223 */ /* 0x040fe20000000810 */
[----:B------:R-:W-:-:S03]  /*e8d0*/  @!P0 FFMA R17, R47, R57, R52 ;  /* 0x000000392f118223 */ /* 0x000fc60000000034 */
[-C--:B------:R-:W-:Y:S01]  /*e8e0*/  @!P0 FFMA R45, R16, R19.reuse, R45 ;  /* 0x00000013102d8223 */ /* 0x080fe2000000002d */
[----:B------:R-:W-:-:S07]  /*e8f0*/  @!P0 FFMA R44, R17, R19, R44 ;  /* 0x00000013112c8223 */ /* 0x000fce000000002c */
.L_x_18:
[----:B------:R-:W-:Y:S01]  /*e900*/  IADD3 R51, PT, PT, R51, 0x10, RZ ;  /* 0x0000001033337810 */ /* 0x000fe20007ffe0ff */
[----:B------:R-:W-:Y:S03]  /*e910*/  BAR.SYNC.DEFER_BLOCKING 0x0 ;  /* 0x0000000000007b1d */ /* 0x000fe60000010000 */
[----:B------:R-:W-:-:S13]  /*e920*/  ISETP.GE.AND P0, PT, R51, UR14, PT ;  /* 0x0000000e33007c0c */ /* 0x000fda000bf06270 */
[----:B------:R-:W-:Y:S05]  /*e930*/  @!P0 BRA `(.L_x_33) ;  /* 0xffffff3000608947 */ /* 0x000fea000383ffff */
.L_x_13:
[----:B------:R-:W0:Y:S01]  /*e940*/  LDCU UR5, c[0x0][0x394] ;  /* 0x00007280ff0577ac */ /* 0x000e220008000800 */
[----:B------:R-:W-:Y:S02]  /*e950*/  MOV R17, R44 ;  /* 0x0000002c00117202 */ /* 0x000fe40000000f00 */
[----:B------:R-:W-:Y:S01]  /*e960*/  MOV R16, R45 ;  /* 0x0000002d00107202 */ /* 0x000fe20000000f00 */
[----:B------:R-:W-:-:S04]  /*e970*/  UIADD3 UR4, UPT, UPT, UR4, 0x10, URZ ;  /* 0x0000001004047890 */ /* 0x000fc8000fffe0ff */
[----:B0-----:R-:W-:-:S09]  /*e980*/  UISETP.GE.AND UP0, UPT, UR4, UR5, UPT ;  /* 0x000000050400728c */ /* 0x001fd2000bf06270 */
[----:B------:R-:W-:Y:S05]  /*e990*/  BRA.U !UP0, `(.L_x_34) ;  /* 0xffffff2508747547 */ /* 0x000fea000b83ffff */
[----:B------:R-:W0:Y:S01]  /*e9a0*/  LDC.64 R2, c[0x0][0x388] ;  /* 0x0000e200ff027b82 */ /* 0x000e220000000a00 */
[----:B------:R-:W-:-:S04]  /*e9b0*/  IMAD R43, R42, UR14, R43 ;  /* 0x0000000e2a2b7c24 */ /* 0x000fc8000f8e022b */
[----:B0-----:R-:W-:-:S05]  /*e9c0*/  IMAD.WIDE R2, R43, 0x8, R2 ;  /* 0x000000082b027825 */ /* 0x001fca00078e0202 */
[----:B------:R-:W-:Y:S01]  /*e9d0*/  STG.E.64 desc[UR8][R2.64], R16 ;  /* 0x0000001002007986 */ /* 0x000fe2000c101b08 */
[----:B------:R-:W-:Y:S05]  /*e9e0*/  EXIT ;  /* 0x000000000000794d */ /* 0x000fea0003800000 */
        .weak           $__internal_0_$__cuda_sm20_div_rn_f64_full
        .type           $__internal_0_$__cuda_sm20_div_rn_f64_full,@function
        .size           $__internal_0_$__cuda_sm20_div_rn_f64_full,(.L_x_41 - $__internal_0_$__cuda_sm20_div_rn_f64_full)
$__internal_0_$__cuda_sm20_div_rn_f64_full:
[C---:B------:R-:W-:Y:S01]  /*e9f0*/  FSETP.GEU.AND P0, PT, |R3|.reuse, 1.469367938527859385e-39, PT ;  /* 0x001000000300780b */ /* 0x040fe20003f0e200 */
[----:B------:R-:W-:Y:S01]  /*ea00*/  HFMA2 R8, -RZ, RZ, 0, 5.9604644775390625e-08 ;  /* 0x00000001ff087431 */ /* 0x000fe200000001ff */
[----:B------:R-:W-:Y:S01]  /*ea10*/  LOP3.LUT R4, R3, 0x800fffff, RZ, 0xc0, !PT ;  /* 0x800fffff03047812 */ /* 0x000fe200078ec0ff */
[----:B------:R-:W-:Y:S01]  /*ea20*/  BSSY.RECONVERGENT B1, `(.L_x_35) ;  /* 0x0000056000017945 */ /* 0x000fe20003800200 */
[----:B------:R-:W-:Y:S02]  /*ea30*/  MOV R7, R11 ;  /* 0x0000000b00077202 */ /* 0x000fe40000000f00 */
[----:B------:R-:W-:Y:S02]  /*ea40*/  LOP3.LUT R5, R4, 0x3ff00000, RZ, 0xfc, !PT ;  /* 0x3ff0000004057812 */ /* 0x000fe400078efcff */
[----:B------:R-:W-:Y:S02]  /*ea50*/  MOV R4, R2 ;  /* 0x0000000200047202 */ /* 0x000fe40000000f00 */
[----:B------:R-:W-:-:S02]  /*ea60*/  FSETP.GEU.AND P2, PT, |R7|, 1.469367938527859385e-39, PT ;  /* 0x001000000700780b */ /* 0x000fc40003f4e200 */
[----:B------:R-:W-:Y:S01]  /*ea70*/  MOV R6, R10 ;  /* 0x0000000a00067202 */ /* 0x000fe20000000f00 */
[----:B------:R-:W-:Y:S01]  /*ea80*/  @!P0 DMUL R4, R2, 8.98846567431157953865e+307 ;  /* 0x7fe0000002048828 */ /* 0x000fe20000000000 */
[----:B------:R-:W-:Y:S02]  /*ea90*/  LOP3.LUT R19, R7, 0x7ff00000, RZ, 0xc0, !PT ;  /* 0x7ff0000007137812 */ /* 0x000fe400078ec0ff */
[----:B------:R-:W-:Y:S02]  /*eaa0*/  LOP3.LUT R16, R3, 0x7ff00000, RZ, 0xc0, !PT ;  /* 0x7ff0000003107812 */ /* 0x000fe400078ec0ff */
[----:B------:R-:W-:Y:S01]  /*eab0*/  MOV R18, 0x1ca00000 ;  /* 0x1ca0000000127802 */ /* 0x000fe20000000f00 */
[----:B------:R-:W0:Y:S01]  /*eac0*/  MUFU.RCP64H R9, R5 ;  /* 0x0000000500097308 */ /* 0x000e220000001800 */
[----:B------:R-:W-:Y:S02]  /*ead0*/  ISETP.GE.U32.AND P1, PT, R19, R16, PT ;  /* 0x000000101300720c */ /* 0x000fe40003f26070 */
[----:B------:R-:W-:-:S02]  /*eae0*/  MOV R17, R19 ;  /* 0x0000001300117202 */ /* 0x000fc40000000f00 */
[----:B------:R-:W-:Y:S02]  /*eaf0*/  @!P2 LOP3.LUT R12, R3, 0x7ff00000, RZ, 0xc0, !PT ;  /* 0x7ff00000030ca812 */ /* 0x000fe400078ec0ff */
[----:B------:R-:W-:Y:S02]  /*eb00*/  @!P0 LOP3.LUT R16, R5, 0x7ff00000, RZ, 0xc0, !PT ;  /* 0x7ff0000005108812 */ /* 0x000fe400078ec0ff */
[----:B------:R-:W-:Y:S02]  /*eb10*/  @!P2 ISETP.GE.U32.AND P3, PT, R19, R12, PT ;  /* 0x0000000c1300a20c */ /* 0x000fe40003f66070 */
[----:B------:R-:W-:Y:S01]  /*eb20*/  IADD3 R21, PT, PT, R16, -0x1, RZ ;  /* 0xffffffff10157810 */ /* 0x000fe20007ffe0ff */
[----:B0-----:R-:W-:-:S08]  /*eb30*/  DFMA R10, R8, -R4, 1 ;  /* 0x3ff00000080a742b */ /* 0x001fd00000000804 */
[----:B------:R-:W-:-:S08]  /*eb40*/  DFMA R10, R10, R10, R10 ;  /* 0x0000000a0a0a722b */ /* 0x000fd0000000000a */
[----:B------:R-:W-:Y:S01]  /*eb50*/  DFMA R12, R8, R10, R8 ;  /* 0x0000000a080c722b */ /* 0x000fe20000000008 */
[C---:B------:R-:W-:Y:S02]  /*eb60*/  @!P2 SEL R11, R18.reuse, 0x63400000, !P3 ;  /* 0x63400000120ba807 */ /* 0x040fe40005800000 */
[----:B------:R-:W-:Y:S02]  /*eb70*/  SEL R9, R18, 0x63400000, !P1 ;  /* 0x6340000012097807 */ /* 0x000fe40004800000 */
[--C-:B------:R-:W-:Y:S02]  /*eb80*/  @!P2 LOP3.LUT R11, R11, 0x80000000, R7.reuse, 0xf8, !PT ;  /* 0x800000000b0ba812 */ /* 0x100fe400078ef807 */
[----:B------:R-:W-:Y:S01]  /*eb90*/  LOP3.LUT R9, R9, 0x800fffff, R7, 0xf8, !PT ;  /* 0x800fffff09097812 */ /* 0x000fe200078ef807 */
[----:B------:R-:W-:Y:S01]  /*eba0*/  DFMA R14, R12, -R4, 1 ;  /* 0x3ff000000c0e742b */ /* 0x000fe20000000804 */
[----:B------:R-:W-:Y:S02]  /*ebb0*/  @!P2 LOP3.LUT R11, R11, 0x100000, RZ, 0xfc, !PT ;  /* 0x001000000b0ba812 */ /* 0x000fe400078efcff */
[----:B------:R-:W-:-:S02]  /*ebc0*/  MOV R8, R6 ;  /* 0x0000000600087202 */ /* 0x000fc40000000f00 */
[----:B------:R-:W-:-:S03]  /*ebd0*/  @!P2 MOV R10, RZ ;  /* 0x000000ff000aa202 */ /* 0x000fc60000000f00 */
[----:B------:R-:W-:-:S03]  /*ebe0*/  DFMA R14, R12, R14, R12 ;  /* 0x0000000e0c0e722b */ /* 0x000fc6000000000c */
[----:B------:R-:W-:-:S08]  /*ebf0*/  @!P2 DFMA R8, R8, 2, -R10 ;  /* 0x400000000808a82b */ /* 0x000fd0000000080a */
[----:B------:R-:W-:Y:S02]  /*ec00*/  DMUL R10, R14, R8 ;  /* 0x000000080e0a7228 */ /* 0x000fe40000000000 */
[----:B------:R-:W-:-:S04]  /*ec10*/  @!P2 LOP3.LUT R17, R9, 0x7ff00000, RZ, 0xc0, !PT ;  /* 0x7ff000000911a812 */ /* 0x000fc800078ec0ff */
[----:B------:R-:W-:Y:S02]  /*ec20*/  IADD3 R20, PT, PT, R17, -0x1, RZ ;  /* 0xffffffff11147810 */ /* 0x000fe40007ffe0ff */
[----:B------:R-:W-:Y:S02]  /*ec30*/  DFMA R12, R10, -R4, R8 ;  /* 0x800000040a0c722b */ /* 0x000fe40000000008 */
[----:B------:R-:W-:-:S04]  /*ec40*/  ISETP.GT.U32.AND P0, PT, R20, 0x7feffffe, PT ;  /* 0x7feffffe1400780c */ /* 0x000fc80003f04070 */
[----:B------:R-:W-:Y:S02]  /*ec50*/  ISETP.GT.U32.OR P0, PT, R21, 0x7feffffe, P0 ;  /* 0x7feffffe1500780c */ /* 0x000fe40000704470 */
[----:B------:R-:W-:-:S11]  /*ec60*/  DFMA R12, R14, R12, R10 ;  /* 0x0000000c0e0c722b */ /* 0x000fd6000000000a */
[----:B------:R-:W-:Y:S05]  /*ec70*/  @P0 BRA `(.L_x_36) ;  /* 0x00000000006c0947 */ /* 0x000fea0003800000 */
[----:B------:R-:W-:-:S04]  /*ec80*/  LOP3.LUT R10, R3, 0x7ff00000, RZ, 0xc0, !PT ;  /* 0x7ff00000030a7812 */ /* 0x000fc800078ec0ff */
[CC--:B------:R-:W-:Y:S02]  /*ec90*/  VIADDMNMX R6, R19.reuse, -R10.reuse, 0xb9600000, !PT ;  /* 0xb960000013067446 */ /* 0x0c0fe4000780090a */
[----:B------:R-:W-:Y:S02]  /*eca0*/  ISETP.GE.U32.AND P0, PT, R19, R10, PT ;  /* 0x0000000a1300720c */ /* 0x000fe40003f06070 */
[----:B------:R-:W-:Y:S02]  /*ecb0*/  VIMNMX R6, PT, PT, R6, 0x46a00000, PT ;  /* 0x46a0000006067848 */ /* 0x000fe40003fe0100 */
[----:B------:R-:W-:-:S04]  /*ecc0*/  SEL R7, R18, 0x63400000, !P0 ;  /* 0x6340000012077807 */ /* 0x000fc80004000000 */
[----:B------:R-:W-:Y:S02]  /*ecd0*/  IADD3 R14, PT, PT, -R7, R6, RZ ;  /* 0x00000006070e7210 */ /* 0x000fe40007ffe1ff */
[----:B------:R-:W-:Y:S02]  /*ece0*/  MOV R6, RZ ;  /* 0x000000ff00067202 */ /* 0x000fe40000000f00 */
[----:B------:R-:W-:-:S06]  /*ecf0*/  IADD3 R7, PT, PT, R14, 0x7fe00000, RZ ;  /* 0x7fe000000e077810 */ /* 0x000fcc0007ffe0ff */
[----:B------:R-:W-:-:S10]  /*ed00*/  DMUL R10, R12, R6 ;  /* 0x000000060c0a7228 */ /* 0x000fd40000000000 */
[----:B------:R-:W-:-:S13]  /*ed10*/  FSETP.GTU.AND P0, PT, |R11|, 1.469367938527859385e-39, PT ;  /* 0x001000000b00780b */ /* 0x000fda0003f0c200 */
[----:B------:R-:W-:Y:S05]  /*ed20*/  @P0 BRA `(.L_x_37) ;  /* 0x0000000000940947 */ /* 0x000fea0003800000 */
[----:B------:R-:W-:Y:S01]  /*ed30*/  DFMA R4, R12, -R4, R8 ;  /* 0x800000040c04722b */ /* 0x000fe20000000008 */
[----:B------:R-:W-:-:S09]  /*ed40*/  MOV R6, RZ ;  /* 0x000000ff00067202 */ /* 0x000fd20000000f00 */
[C---:B------:R-:W-:Y:S02]  /*ed50*/  FSETP.NEU.AND P0, PT, R5.reuse, RZ, PT ;  /* 0x000000ff0500720b */ /* 0x040fe40003f0d000 */
[----:B------:R-:W-:-:S04]  /*ed60*/  LOP3.LUT R9, R5, 0x80000000, R3, 0x48, !PT ;  /* 0x8000000005097812 */ /* 0x000fc800078e4803 */
[----:B------:R-:W-:-:S07]  /*ed70*/  LOP3.LUT R7, R9, R7, RZ, 0xfc, !PT ;  /* 0x0000000709077212 */ /* 0x000fce00078efcff */
[----:B------:R-:W-:Y:S05]  /*ed80*/  @!P0 BRA `(.L_x_37) ;  /* 0x00000000007c8947 */ /* 0x000fea0003800000 */
[----:B------:R-:W-:Y:S01]  /*ed90*/  IADD3 R3, PT, PT, -R14, RZ, RZ ;  /* 0x000000ff0e037210 */ /* 0x000fe20007ffe1ff */
[----:B------:R-:W-:Y:S01]  /*eda0*/  DMUL.RP R6, R12, R6 ;  /* 0x000000060c067228 */ /* 0x000fe20000008000 */
[----:B------:R-:W-:-:S06]  /*edb0*/  MOV R2, RZ ;  /* 0x000000ff00027202 */ /* 0x000fcc0000000f00 */
[----:B------:R-:W-:-:S03]  /*edc0*/  DFMA R2, R10, -R2, R12 ;  /* 0x800000020a02722b */ /* 0x000fc6000000000c */
[----:B------:R-:W-:-:S03]  /*edd0*/  LOP3.LUT R9, R7, R9, RZ, 0x3c, !PT ;  /* 0x0000000907097212 */ /* 0x000fc600078e3cff */
[----:B------:R-:W-:-:S04]  /*ede0*/  IADD3 R2, PT, PT, -R14, -0x43300000, RZ ;  /* 0xbcd000000e027810 */ /* 0x000fc80007ffe1ff */
[----:B------:R-:W-:-:S04]  /*edf0*/  FSETP.NEU.AND P0, PT, |R3|, R2, PT ;  /* 0x000000020300720b */ /* 0x000fc80003f0d200 */
[----:B------:R-:W-:Y:S02]  /*ee00*/  FSEL R10, R6, R10, !P0 ;  /* 0x0000000a060a7208 */ /* 0x000fe40004000000 */
[----:B------:R-:W-:Y:S01]  /*ee10*/  FSEL R11, R9, R11, !P0 ;  /* 0x0000000b090b7208 */ /* 0x000fe20004000000 */
[----:B------:R-:W-:Y:S06]  /*ee20*/  BRA `(.L_x_37) ;  /* 0x0000000000547947 */ /* 0x000fec0003800000 */
.L_x_36:
[----:B------:R-:W-:-:S14]  /*ee30*/  DSETP.NAN.AND P0, PT, R6, R6, PT ;  /* 0x000000060600722a */ /* 0x000fdc0003f08000 */
[----:B------:R-:W-:Y:S05]  /*ee40*/  @P0 BRA `(.L_x_38) ;  /* 0x0000000000440947 */ /* 0x000fea0003800000 */
[----:B------:R-:W-:-:S14]  /*ee50*/  DSETP.NAN.AND P0, PT, R2, R2, PT ;  /* 0x000000020200722a */ /* 0x000fdc0003f08000 */
[----:B------:R-:W-:Y:S05]  /*ee60*/  @P0 BRA `(.L_x_39) ;  /* 0x0000000000300947 */ /* 0x000fea0003800000 */
[----:B------:R-:W-:Y:S02]  /*ee70*/  ISETP.NE.AND P0, PT, R17, R16, PT ;  /* 0x000000101100720c */ /* 0x000fe40003f05270 */
[----:B------:R-:W-:Y:S02]  /*ee80*/  MOV R10, 0x0 ;  /* 0x00000000000a7802 */ /* 0x000fe40000000f00 */
[----:B------:R-:W-:-:S09]  /*ee90*/  MOV R11, 0xfff80000 ;  /* 0xfff80000000b7802 */ /* 0x000fd20000000f00 */
[----:B------:R-:W-:Y:S05]  /*eea0*/  @!P0 BRA `(.L_x_37) ;  /* 0x0000000000348947 */ /* 0x000fea0003800000 */
[----:B------:R-:W-:Y:S02]  /*eeb0*/  ISETP.NE.AND P0, PT, R17, 0x7ff00000, PT ;  /* 0x7ff000001100780c */ /* 0x000fe40003f05270 */
[----:B------:R-:W-:Y:S02]  /*eec0*/  LOP3.LUT R11, R7, 0x80000000, R3, 0x48, !PT ;  /* 0x80000000070b7812 */ /* 0x000fe400078e4803 */
[----:B------:R-:W-:-:S13]  /*eed0*/  ISETP.EQ.OR P0, PT, R16, RZ, !P0 ;  /* 0x000000ff1000720c */ /* 0x000fda0004702670 */
[----:B------:R-:W-:Y:S02]  /*eee0*/  @P0 LOP3.LUT R2, R11, 0x7ff00000, RZ, 0xfc, !PT ;  /* 0x7ff000000b020812 */ /* 0x000fe400078efcff */
[----:B------:R-:W-:Y:S02]  /*eef0*/  @!P0 MOV R10, RZ ;  /* 0x000000ff000a8202 */ /* 0x000fe40000000f00 */
[----:B------:R-:W-:Y:S02]  /*ef00*/  @P0 MOV R10, RZ ;  /* 0x000000ff000a0202 */ /* 0x000fe40000000f00 */
[----:B------:R-:W-:Y:S01]  /*ef10*/  @P0 MOV R11, R2 ;  /* 0x00000002000b0202 */ /* 0x000fe20000000f00 */
[----:B------:R-:W-:Y:S06]  /*ef20*/  BRA `(.L_x_37) ;  /* 0x0000000000147947 */ /* 0x000fec0003800000 */
.L_x_39:
[----:B------:R-:W-:Y:S02]  /*ef30*/  LOP3.LUT R11, R3, 0x80000, RZ, 0xfc, !PT ;  /* 0x00080000030b7812 */ /* 0x000fe400078efcff */
[----:B------:R-:W-:Y:S01]  /*ef40*/  MOV R10, R2 ;  /* 0x00000002000a7202 */ /* 0x000fe20000000f00 */
[----:B------:R-:W-:Y:S06]  /*ef50*/  BRA `(.L_x_37) ;  /* 0x0000000000087947 */ /* 0x000fec0003800000 */
.L_x_38:
[----:B------:R-:W-:Y:S02]  /*ef60*/  LOP3.LUT R11, R7, 0x80000, RZ, 0xfc, !PT ;  /* 0x00080000070b7812 */ /* 0x000fe400078efcff */
[----:B------:R-:W-:-:S07]  /*ef70*/  MOV R10, R6 ;  /* 0x00000006000a7202 */ /* 0x000fce0000000f00 */
.L_x_37:
[----:B------:R-:W-:Y:S05]  /*ef80*/  BSYNC.RECONVERGENT B1 ;  /* 0x0000000000017941 */ /* 0x000fea0003800200 */
.L_x_35:
[----:B------:R-:W-:Y:S01]  /*ef90*/  HFMA2 R3, -RZ, RZ, 0, 0 ;  /* 0x00000000ff037431 */ /* 0x000fe200000001ff */
[----:B------:R-:W-:Y:S02]  /*efa0*/  MOV R2, R0 ;  /* 0x0000000000027202 */ /* 0x000fe40000000f00 */
[----:B------:R-:W-:Y:S02]  /*efb0*/  MOV R4, R10 ;  /* 0x0000000a00047202 */ /* 0x000fe40000000f00 */
[----:B------:R-:W-:Y:S01]  /*efc0*/  MOV R5, R11 ;  /* 0x0000000b00057202 */ /* 0x000fe20000000f00 */
[----:B------:R-:W-:Y:S06]  /*efd0*/  RET.REL.NODEC R2 `(_Z18dft2d_kernel_tiledPKfP6float2ii) ;  /* 0xffffff1002087950 */ /* 0x000fec0003c3ffff */
.L_x_40:
[----:B------:R-:W-:-:S00]  /*efe0*/  BRA `(.L_x_40) ;  /* 0xfffffffc00fc7947 */ /* 0x000fc0000383ffff */
[----:B------:R-:W-:-:S00]  /*eff0*/  NOP ;  /* 0x0000000000007918 */ /* 0x000fc00000000000 */
        /* <DEDUP_REMOVED lines=8> */
.L_x_41:


//--------------------- .nv.global.init           --------------------------
	.section	.nv.global.init,"aw",@progbits
	.align	4
.nv.global.init:
	.type		__cudart_i2opi_f,@object
	.size		__cudart_i2opi_f,(.L_0 - __cudart_i2opi_f)
__cudart_i2opi_f:
        /*0000*/ 	.byte	0x41, 0x90, 0x43, 0x3c, 0x99, 0x95, 0x62, 0xdb, 0xc0, 0xdd, 0x34, 0xf5, 0xd1, 0x57, 0x27, 0xfc
        /*0010*/ 	.byte	0x29, 0x15, 0x44, 0x4e, 0x6e, 0x83, 0xf9, 0xa2
.L_0:


//--------------------- .nv.shared._Z18dft2d_kernel_tiledPKfP6float2ii --------------------------
	.section	.nv.shared._Z18dft2d_kernel_tiledPKfP6float2ii,"aw",@nobits
	.sectionflags	@""
	.align	4
.nv.shared._Z18dft2d_kernel_tiledPKfP6float2ii:
	.zero		2048


//--------------------- .nv.shared.reserved.0     --------------------------
	.section	.nv.shared.reserved.0,"aw",@nobits
	.weak		__nv_reservedSMEM_offset_0_alias
	.size		__nv_reservedSMEM_offset_0_alias, 0, 64
	.other		__nv_reservedSMEM_offset_0_alias,@"STO_CUDA_RESERVED_SHARED STV_DEFAULT"
__nv_reservedSMEM_offset_0_alias:
	.zero		0
	.zero		64


//--------------------- .nv.constant0._Z18dft2d_kernel_tiledPKfP6float2ii --------------------------
	.section	.nv.constant0._Z18dft2d_kernel_tiledPKfP6float2ii,"a",@progbits
	.sectionflags	@""
	.align	4
.nv.constant0._Z18dft2d_kernel_tiledPKfP6float2ii:
	.zero		920


//--------------------- SYMBOLS --------------------------

	.type		.nv.reservedSmem.offset0,@object
	.size		.nv.reservedSmem.offset0,0x4
	.type		.nv.reservedSmem.cap,@object
	.size		.nv.reservedSmem.cap,0x4
